//
// Generated by NVIDIA NVVM Compiler
//
// Compiler Build ID: CL-36424714
// Cuda compilation tools, release 13.0, V13.0.88
// Based on NVVM 20.0.0
//

.version 9.0
.target sm_100
.address_size 64

	// .globl	_Z23inverse_avg_pooling_regPfS_S_iiiiii

.visible .entry _Z23inverse_avg_pooling_regPfS_S_iiiiii(
	.param .u64 .ptr .align 1 _Z23inverse_avg_pooling_regPfS_S_iiiiii_param_0,
	.param .u64 .ptr .align 1 _Z23inverse_avg_pooling_regPfS_S_iiiiii_param_1,
	.param .u64 .ptr .align 1 _Z23inverse_avg_pooling_regPfS_S_iiiiii_param_2,
	.param .u32 _Z23inverse_avg_pooling_regPfS_S_iiiiii_param_3,
	.param .u32 _Z23inverse_avg_pooling_regPfS_S_iiiiii_param_4,
	.param .u32 _Z23inverse_avg_pooling_regPfS_S_iiiiii_param_5,
	.param .u32 _Z23inverse_avg_pooling_regPfS_S_iiiiii_param_6,
	.param .u32 _Z23inverse_avg_pooling_regPfS_S_iiiiii_param_7,
	.param .u32 _Z23inverse_avg_pooling_regPfS_S_iiiiii_param_8
)
{
	.local .align 16 .b8 	__local_depot0[16];
	.reg .b64 	%SP;
	.reg .b64 	%SPL;
	.reg .pred 	%p<34>;
	.reg .b32 	%r<117>;
	.reg .b32 	%f<148>;
	.reg .b64 	%rd<91>;

	mov.u64 	%SPL, __local_depot0;
	ld.param.u64 	%rd11, [_Z23inverse_avg_pooling_regPfS_S_iiiiii_param_1];
	ld.param.u64 	%rd12, [_Z23inverse_avg_pooling_regPfS_S_iiiiii_param_2];
	ld.param.u32 	%r52, [_Z23inverse_avg_pooling_regPfS_S_iiiiii_param_3];
	ld.param.u32 	%r56, [_Z23inverse_avg_pooling_regPfS_S_iiiiii_param_4];
	ld.param.u32 	%r53, [_Z23inverse_avg_pooling_regPfS_S_iiiiii_param_5];
	ld.param.u32 	%r54, [_Z23inverse_avg_pooling_regPfS_S_iiiiii_param_7];
	ld.param.u32 	%r55, [_Z23inverse_avg_pooling_regPfS_S_iiiiii_param_8];
	cvta.to.global.u64 	%rd1, %rd12;
	cvta.to.global.u64 	%rd2, %rd11;
	add.u64 	%rd3, %SPL, 0;
	mov.u32 	%r58, %ntid.x;
	mov.u32 	%r59, %ctaid.x;
	mov.u32 	%r60, %tid.x;
	mad.lo.s32 	%r1, %r58, %r59, %r60;
	mov.u32 	%r61, %ntid.y;
	mov.u32 	%r62, %ctaid.y;
	mov.u32 	%r63, %tid.y;
	mad.lo.s32 	%r64, %r61, %r62, %r63;
	setp.ge.s32 	%p1, %r1, %r52;
	setp.ge.s32 	%p2, %r64, %r56;
	or.pred  	%p3, %p1, %p2;
	@%p3 bra 	$L__BB0_46;
	mad.lo.s32 	%r65, %r53, %r64, %r1;
	mul.lo.s32 	%r66, %r65, %r54;
	cvt.s64.s32 	%rd4, %r66;
	setp.lt.s32 	%p4, %r55, 1;
	mov.f32 	%f146, 0f00000000;
	@%p4 bra 	$L__BB0_17;
	and.b32  	%r3, %r55, 15;
	and.b32  	%r4, %r55, 7;
	and.b32  	%r5, %r55, 2147483632;
	and.b32  	%r6, %r55, 3;
	mov.b32 	%r101, 0;
	mov.f32 	%f146, 0f00000000;
$L__BB0_3:
	setp.lt.u32 	%p5, %r55, 16;
	mul.lo.s32 	%r8, %r101, %r53;
	mul.lo.s32 	%r9, %r101, %r55;
	mov.b32 	%r104, 0;
	@%p5 bra 	$L__BB0_6;
	mov.b32 	%r102, 0;
$L__BB0_5:
	.pragma "nounroll";
	add.s32 	%r70, %r102, %r8;
	cvt.s64.s32 	%rd14, %r70;
	add.s64 	%rd15, %rd14, %rd4;
	shl.b64 	%rd16, %rd15, 2;
	add.s64 	%rd17, %rd1, %rd16;
	ld.global.f32 	%f20, [%rd17];
	add.s32 	%r71, %r102, %r9;
	mul.wide.u32 	%rd18, %r71, 4;
	add.s64 	%rd19, %rd3, %rd18;
	st.local.f32 	[%rd19], %f20;
	add.f32 	%f21, %f146, %f20;
	ld.global.f32 	%f22, [%rd17+4];
	st.local.f32 	[%rd19+4], %f22;
	add.f32 	%f23, %f21, %f22;
	ld.global.f32 	%f24, [%rd17+8];
	st.local.f32 	[%rd19+8], %f24;
	add.f32 	%f25, %f23, %f24;
	ld.global.f32 	%f26, [%rd17+12];
	st.local.f32 	[%rd19+12], %f26;
	add.f32 	%f27, %f25, %f26;
	ld.global.f32 	%f28, [%rd17+16];
	st.local.f32 	[%rd19+16], %f28;
	add.f32 	%f29, %f27, %f28;
	ld.global.f32 	%f30, [%rd17+20];
	st.local.f32 	[%rd19+20], %f30;
	add.f32 	%f31, %f29, %f30;
	ld.global.f32 	%f32, [%rd17+24];
	st.local.f32 	[%rd19+24], %f32;
	add.f32 	%f33, %f31, %f32;
	ld.global.f32 	%f34, [%rd17+28];
	st.local.f32 	[%rd19+28], %f34;
	add.f32 	%f35, %f33, %f34;
	ld.global.f32 	%f36, [%rd17+32];
	st.local.f32 	[%rd19+32], %f36;
	add.f32 	%f37, %f35, %f36;
	ld.global.f32 	%f38, [%rd17+36];
	st.local.f32 	[%rd19+36], %f38;
	add.f32 	%f39, %f37, %f38;
	ld.global.f32 	%f40, [%rd17+40];
	st.local.f32 	[%rd19+40], %f40;
	add.f32 	%f41, %f39, %f40;
	ld.global.f32 	%f42, [%rd17+44];
	st.local.f32 	[%rd19+44], %f42;
	add.f32 	%f43, %f41, %f42;
	ld.global.f32 	%f44, [%rd17+48];
	st.local.f32 	[%rd19+48], %f44;
	add.f32 	%f45, %f43, %f44;
	ld.global.f32 	%f46, [%rd17+52];
	st.local.f32 	[%rd19+52], %f46;
	add.f32 	%f47, %f45, %f46;
	ld.global.f32 	%f48, [%rd17+56];
	st.local.f32 	[%rd19+56], %f48;
	add.f32 	%f49, %f47, %f48;
	ld.global.f32 	%f50, [%rd17+60];
	st.local.f32 	[%rd19+60], %f50;
	add.f32 	%f146, %f49, %f50;
	add.s32 	%r102, %r102, 16;
	setp.ne.s32 	%p6, %r102, %r5;
	mov.u32 	%r104, %r5;
	@%p6 bra 	$L__BB0_5;
$L__BB0_6:
	setp.eq.s32 	%p7, %r3, 0;
	@%p7 bra 	$L__BB0_16;
	add.s32 	%r72, %r3, -1;
	setp.lt.u32 	%p8, %r72, 7;
	@%p8 bra 	$L__BB0_9;
	add.s32 	%r73, %r104, %r8;
	cvt.s64.s32 	%rd20, %r73;
	add.s64 	%rd21, %rd20, %rd4;
	shl.b64 	%rd22, %rd21, 2;
	add.s64 	%rd23, %rd1, %rd22;
	ld.global.f32 	%f52, [%rd23];
	add.s32 	%r74, %r104, %r9;
	mul.wide.u32 	%rd24, %r74, 4;
	add.s64 	%rd25, %rd3, %rd24;
	st.local.f32 	[%rd25], %f52;
	add.f32 	%f53, %f146, %f52;
	ld.global.f32 	%f54, [%rd23+4];
	cvt.u64.u32 	%rd26, %r9;
	cvt.u64.u32 	%rd27, %r104;
	add.s64 	%rd28, %rd27, %rd26;
	shl.b64 	%rd29, %rd28, 2;
	add.s64 	%rd30, %rd3, %rd29;
	st.local.f32 	[%rd30+4], %f54;
	add.f32 	%f55, %f53, %f54;
	ld.global.f32 	%f56, [%rd23+8];
	st.local.f32 	[%rd30+8], %f56;
	add.f32 	%f57, %f55, %f56;
	ld.global.f32 	%f58, [%rd23+12];
	st.local.f32 	[%rd30+12], %f58;
	add.f32 	%f59, %f57, %f58;
	ld.global.f32 	%f60, [%rd23+16];
	st.local.f32 	[%rd30+16], %f60;
	add.f32 	%f61, %f59, %f60;
	ld.global.f32 	%f62, [%rd23+20];
	st.local.f32 	[%rd30+20], %f62;
	add.f32 	%f63, %f61, %f62;
	ld.global.f32 	%f64, [%rd23+24];
	st.local.f32 	[%rd30+24], %f64;
	add.f32 	%f65, %f63, %f64;
	ld.global.f32 	%f66, [%rd23+28];
	st.local.f32 	[%rd30+28], %f66;
	add.f32 	%f146, %f65, %f66;
	add.s32 	%r104, %r104, 8;
$L__BB0_9:
	setp.eq.s32 	%p9, %r4, 0;
	@%p9 bra 	$L__BB0_16;
	add.s32 	%r75, %r4, -1;
	setp.lt.u32 	%p10, %r75, 3;
	@%p10 bra 	$L__BB0_12;
	add.s32 	%r76, %r104, %r8;
	cvt.s64.s32 	%rd31, %r76;
	add.s64 	%rd32, %rd31, %rd4;
	shl.b64 	%rd33, %rd32, 2;
	add.s64 	%rd34, %rd1, %rd33;
	ld.global.f32 	%f68, [%rd34];
	add.s32 	%r77, %r104, %r9;
	mul.wide.u32 	%rd35, %r77, 4;
	add.s64 	%rd36, %rd3, %rd35;
	st.local.f32 	[%rd36], %f68;
	add.f32 	%f69, %f146, %f68;
	ld.global.f32 	%f70, [%rd34+4];
	cvt.u64.u32 	%rd37, %r9;
	cvt.u64.u32 	%rd38, %r104;
	add.s64 	%rd39, %rd38, %rd37;
	shl.b64 	%rd40, %rd39, 2;
	add.s64 	%rd41, %rd3, %rd40;
	st.local.f32 	[%rd41+4], %f70;
	add.f32 	%f71, %f69, %f70;
	ld.global.f32 	%f72, [%rd34+8];
	st.local.f32 	[%rd41+8], %f72;
	add.f32 	%f73, %f71, %f72;
	ld.global.f32 	%f74, [%rd34+12];
	st.local.f32 	[%rd41+12], %f74;
	add.f32 	%f146, %f73, %f74;
	add.s32 	%r104, %r104, 4;
$L__BB0_12:
	setp.eq.s32 	%p11, %r6, 0;
	@%p11 bra 	$L__BB0_16;
	setp.eq.s32 	%p12, %r6, 1;
	add.s32 	%r78, %r104, %r8;
	cvt.s64.s32 	%rd42, %r78;
	add.s64 	%rd43, %rd42, %rd4;
	shl.b64 	%rd44, %rd43, 2;
	add.s64 	%rd5, %rd1, %rd44;
	ld.global.f32 	%f75, [%rd5];
	add.s32 	%r79, %r104, %r9;
	mul.wide.u32 	%rd45, %r79, 4;
	add.s64 	%rd46, %rd3, %rd45;
	st.local.f32 	[%rd46], %f75;
	add.f32 	%f146, %f146, %f75;
	@%p12 bra 	$L__BB0_16;
	setp.eq.s32 	%p13, %r6, 2;
	ld.global.f32 	%f76, [%rd5+4];
	cvt.u64.u32 	%rd47, %r9;
	cvt.u64.u32 	%rd48, %r104;
	add.s64 	%rd49, %rd48, %rd47;
	shl.b64 	%rd50, %rd49, 2;
	add.s64 	%rd6, %rd3, %rd50;
	st.local.f32 	[%rd6+4], %f76;
	add.f32 	%f146, %f146, %f76;
	@%p13 bra 	$L__BB0_16;
	ld.global.f32 	%f77, [%rd5+8];
	st.local.f32 	[%rd6+8], %f77;
	add.f32 	%f146, %f146, %f77;
$L__BB0_16:
	add.s32 	%r101, %r101, 1;
	setp.ne.s32 	%p14, %r101, %r55;
	@%p14 bra 	$L__BB0_3;
$L__BB0_17:
	shl.b64 	%rd51, %rd4, 2;
	add.s64 	%rd7, %rd2, %rd51;
	setp.eq.f32 	%p15, %f146, 0f00000000;
	@%p15 bra 	$L__BB0_32;
	setp.lt.s32 	%p16, %r55, 1;
	@%p16 bra 	$L__BB0_46;
	ld.param.u64 	%rd90, [_Z23inverse_avg_pooling_regPfS_S_iiiiii_param_0];
	mad.lo.s32 	%r81, %r52, %r64, %r1;
	cvta.to.global.u64 	%rd52, %rd90;
	mul.wide.s32 	%rd53, %r81, 4;
	add.s64 	%rd8, %rd52, %rd53;
	and.b32  	%r18, %r55, 7;
	add.s32 	%r19, %r18, -1;
	and.b32  	%r20, %r55, 3;
	and.b32  	%r21, %r55, 2147483640;
	and.b32  	%r22, %r55, 1;
	mov.b32 	%r112, 0;
$L__BB0_20:
	setp.lt.u32 	%p17, %r55, 8;
	mul.lo.s32 	%r42, %r112, %r55;
	mul.lo.s32 	%r43, %r112, %r53;
	mov.b32 	%r115, 0;
	@%p17 bra 	$L__BB0_23;
	mov.b32 	%r113, 0;
$L__BB0_22:
	.pragma "nounroll";
	add.s32 	%r84, %r113, %r42;
	mul.wide.u32 	%rd54, %r84, 4;
	add.s64 	%rd55, %rd3, %rd54;
	ld.local.f32 	%f78, [%rd55];
	div.rn.f32 	%f79, %f78, %f146;
	ld.global.f32 	%f80, [%rd8];
	mul.f32 	%f81, %f79, %f80;
	add.s32 	%r85, %r113, %r43;
	mul.wide.s32 	%rd56, %r85, 4;
	add.s64 	%rd57, %rd7, %rd56;
	st.global.f32 	[%rd57], %f81;
	ld.local.f32 	%f82, [%rd55+4];
	div.rn.f32 	%f83, %f82, %f146;
	ld.global.f32 	%f84, [%rd8];
	mul.f32 	%f85, %f83, %f84;
	st.global.f32 	[%rd57+4], %f85;
	ld.local.f32 	%f86, [%rd55+8];
	div.rn.f32 	%f87, %f86, %f146;
	ld.global.f32 	%f88, [%rd8];
	mul.f32 	%f89, %f87, %f88;
	st.global.f32 	[%rd57+8], %f89;
	ld.local.f32 	%f90, [%rd55+12];
	div.rn.f32 	%f91, %f90, %f146;
	ld.global.f32 	%f92, [%rd8];
	mul.f32 	%f93, %f91, %f92;
	st.global.f32 	[%rd57+12], %f93;
	ld.local.f32 	%f94, [%rd55+16];
	div.rn.f32 	%f95, %f94, %f146;
	ld.global.f32 	%f96, [%rd8];
	mul.f32 	%f97, %f95, %f96;
	st.global.f32 	[%rd57+16], %f97;
	ld.local.f32 	%f98, [%rd55+20];
	div.rn.f32 	%f99, %f98, %f146;
	ld.global.f32 	%f100, [%rd8];
	mul.f32 	%f101, %f99, %f100;
	st.global.f32 	[%rd57+20], %f101;
	ld.local.f32 	%f102, [%rd55+24];
	div.rn.f32 	%f103, %f102, %f146;
	ld.global.f32 	%f104, [%rd8];
	mul.f32 	%f105, %f103, %f104;
	st.global.f32 	[%rd57+24], %f105;
	ld.local.f32 	%f106, [%rd55+28];
	div.rn.f32 	%f107, %f106, %f146;
	ld.global.f32 	%f108, [%rd8];
	mul.f32 	%f109, %f107, %f108;
	st.global.f32 	[%rd57+28], %f109;
	add.s32 	%r113, %r113, 8;
	setp.ne.s32 	%p18, %r113, %r21;
	mov.u32 	%r115, %r21;
	@%p18 bra 	$L__BB0_22;
$L__BB0_23:
	setp.eq.s32 	%p19, %r18, 0;
	@%p19 bra 	$L__BB0_31;
	setp.lt.u32 	%p20, %r19, 3;
	@%p20 bra 	$L__BB0_26;
	add.s32 	%r86, %r115, %r42;
	mul.wide.u32 	%rd58, %r86, 4;
	add.s64 	%rd59, %rd3, %rd58;
	ld.local.f32 	%f110, [%rd59];
	div.rn.f32 	%f111, %f110, %f146;
	ld.global.f32 	%f112, [%rd8];
	mul.f32 	%f113, %f111, %f112;
	add.s32 	%r87, %r115, %r43;
	mul.wide.s32 	%rd60, %r87, 4;
	add.s64 	%rd61, %rd7, %rd60;
	st.global.f32 	[%rd61], %f113;
	cvt.u64.u32 	%rd62, %r42;
	cvt.u64.u32 	%rd63, %r115;
	add.s64 	%rd64, %rd63, %rd62;
	shl.b64 	%rd65, %rd64, 2;
	add.s64 	%rd66, %rd3, %rd65;
	ld.local.f32 	%f114, [%rd66+4];
	div.rn.f32 	%f115, %f114, %f146;
	ld.global.f32 	%f116, [%rd8];
	mul.f32 	%f117, %f115, %f116;
	st.global.f32 	[%rd61+4], %f117;
	ld.local.f32 	%f118, [%rd66+8];
	div.rn.f32 	%f119, %f118, %f146;
	ld.global.f32 	%f120, [%rd8];
	mul.f32 	%f121, %f119, %f120;
	st.global.f32 	[%rd61+8], %f121;
	ld.local.f32 	%f122, [%rd66+12];
	div.rn.f32 	%f123, %f122, %f146;
	ld.global.f32 	%f124, [%rd8];
	mul.f32 	%f125, %f123, %f124;
	st.global.f32 	[%rd61+12], %f125;
	add.s32 	%r115, %r115, 4;
$L__BB0_26:
	setp.eq.s32 	%p21, %r20, 0;
	@%p21 bra 	$L__BB0_31;
	setp.eq.s32 	%p22, %r20, 1;
	@%p22 bra 	$L__BB0_29;
	add.s32 	%r88, %r115, %r42;
	mul.wide.u32 	%rd67, %r88, 4;
	add.s64 	%rd68, %rd3, %rd67;
	ld.local.f32 	%f126, [%rd68];
	div.rn.f32 	%f127, %f126, %f146;
	ld.global.f32 	%f128, [%rd8];
	mul.f32 	%f129, %f127, %f128;
	add.s32 	%r89, %r115, %r43;
	mul.wide.s32 	%rd69, %r89, 4;
	add.s64 	%rd70, %rd7, %rd69;
	st.global.f32 	[%rd70], %f129;
	cvt.u64.u32 	%rd71, %r42;
	cvt.u64.u32 	%rd72, %r115;
	add.s64 	%rd73, %rd72, %rd71;
	shl.b64 	%rd74, %rd73, 2;
	add.s64 	%rd75, %rd3, %rd74;
	ld.local.f32 	%f130, [%rd75+4];
	div.rn.f32 	%f131, %f130, %f146;
	ld.global.f32 	%f132, [%rd8];
	mul.f32 	%f133, %f131, %f132;
	st.global.f32 	[%rd70+4], %f133;
	add.s32 	%r115, %r115, 2;
$L__BB0_29:
	setp.eq.s32 	%p23, %r22, 0;
	@%p23 bra 	$L__BB0_31;
	add.s32 	%r90, %r115, %r42;
	mul.wide.u32 	%rd76, %r90, 4;
	add.s64 	%rd77, %rd3, %rd76;
	ld.local.f32 	%f134, [%rd77];
	div.rn.f32 	%f135, %f134, %f146;
	ld.global.f32 	%f136, [%rd8];
	mul.f32 	%f137, %f135, %f136;
	add.s32 	%r91, %r115, %r43;
	mul.wide.s32 	%rd78, %r91, 4;
	add.s64 	%rd79, %rd7, %rd78;
	st.global.f32 	[%rd79], %f137;
$L__BB0_31:
	add.s32 	%r112, %r112, 1;
	setp.ne.s32 	%p24, %r112, %r55;
	@%p24 bra 	$L__BB0_20;
	bra.uni 	$L__BB0_46;
$L__BB0_32:
	setp.lt.s32 	%p25, %r55, 1;
	@%p25 bra 	$L__BB0_46;
	and.b32  	%r23, %r55, 7;
	add.s32 	%r24, %r23, -1;
	and.b32  	%r25, %r55, 3;
	and.b32  	%r26, %r55, 2147483640;
	and.b32  	%r27, %r55, 1;
	neg.s32 	%r28, %r26;
	add.s64 	%rd81, %rd51, %rd2;
	add.s64 	%rd9, %rd81, 16;
	mov.b32 	%r106, 0;
$L__BB0_34:
	setp.lt.u32 	%p26, %r55, 8;
	mul.lo.s32 	%r30, %r106, %r53;
	mov.b32 	%r110, 0;
	@%p26 bra 	$L__BB0_37;
	mov.u32 	%r107, %r30;
	mov.u32 	%r108, %r28;
$L__BB0_36:
	.pragma "nounroll";
	mul.wide.s32 	%rd82, %r107, 4;
	add.s64 	%rd83, %rd9, %rd82;
	mov.b32 	%r94, 0;
	st.global.u32 	[%rd83+-16], %r94;
	st.global.u32 	[%rd83+-12], %r94;
	st.global.u32 	[%rd83+-8], %r94;
	st.global.u32 	[%rd83+-4], %r94;
	st.global.u32 	[%rd83], %r94;
	st.global.u32 	[%rd83+4], %r94;
	st.global.u32 	[%rd83+8], %r94;
	st.global.u32 	[%rd83+12], %r94;
	add.s32 	%r108, %r108, 8;
	add.s32 	%r107, %r107, 8;
	setp.ne.s32 	%p27, %r108, 0;
	mov.u32 	%r110, %r26;
	@%p27 bra 	$L__BB0_36;
$L__BB0_37:
	setp.eq.s32 	%p28, %r23, 0;
	@%p28 bra 	$L__BB0_45;
	setp.lt.u32 	%p29, %r24, 3;
	@%p29 bra 	$L__BB0_40;
	add.s32 	%r95, %r110, %r30;
	mul.wide.s32 	%rd84, %r95, 4;
	add.s64 	%rd85, %rd7, %rd84;
	mov.b32 	%r96, 0;
	st.global.u32 	[%rd85], %r96;
	st.global.u32 	[%rd85+4], %r96;
	st.global.u32 	[%rd85+8], %r96;
	st.global.u32 	[%rd85+12], %r96;
	add.s32 	%r110, %r110, 4;
$L__BB0_40:
	setp.eq.s32 	%p30, %r25, 0;
	@%p30 bra 	$L__BB0_45;
	setp.eq.s32 	%p31, %r25, 1;
	@%p31 bra 	$L__BB0_43;
	add.s32 	%r97, %r110, %r30;
	mul.wide.s32 	%rd86, %r97, 4;
	add.s64 	%rd87, %rd7, %rd86;
	mov.b32 	%r98, 0;
	st.global.u32 	[%rd87], %r98;
	st.global.u32 	[%rd87+4], %r98;
	add.s32 	%r110, %r110, 2;
$L__BB0_43:
	setp.eq.s32 	%p32, %r27, 0;
	@%p32 bra 	$L__BB0_45;
	add.s32 	%r99, %r110, %r30;
	mul.wide.s32 	%rd88, %r99, 4;
	add.s64 	%rd89, %rd7, %rd88;
	mov.b32 	%r100, 0;
	st.global.u32 	[%rd89], %r100;
$L__BB0_45:
	add.s32 	%r106, %r106, 1;
	setp.eq.s32 	%p33, %r106, %r55;
	@%p33 bra 	$L__BB0_46;
	bra.uni 	$L__BB0_34;
$L__BB0_46:
	ret;

}


// ===== COMPILED SASS (sm_100) =====

	.target	sm_100

	.elftype	@"ET_EXEC"


//--------------------- .note.nv.tkinfo           --------------------------
	.section	.note.nv.tkinfo,"",@"SHT_NOTE"
	.sectionflags	@"SHF_NOTE_NV_TKINFO"
	.tkinfo
        /*0018*/ 	.word	0x00000002
        /*0030*/ 	.string	""
        /*0030*/ 	.string	"ptxas"
        /*0030*/ 	.string	"Cuda compilation tools, release 13.0, V13.0.88"
        /*0030*/ 	.string	"Build cuda_13.0.r13.0/compiler.36424714_0"
        /*0030*/ 	.string	"-arch sm_100 -m 64 "



//--------------------- .note.nv.cuinfo           --------------------------
	.section	.note.nv.cuinfo,"",@"SHT_NOTE"
	.sectionflags	@"SHF_NOTE_NV_CUINFO"
        /*0018*/ 	.short	0x0002
        /*001a*/ 	.short	0x0064
        /*001c*/ 	.short	0x0082
	.zero		2


//--------------------- .nv.info                  --------------------------
	.section	.nv.info,"",@"SHT_CUDA_INFO"
	.align	4


	//----- nvinfo : EIATTR_REGCOUNT
	.align		4
        /*0000*/ 	.byte	0x04, 0x2f
        /*0002*/ 	.short	(.L_1 - .L_0)
	.align		4
.L_0:
        /*0004*/ 	.word	index@(_Z23inverse_avg_pooling_regPfS_S_iiiiii)
        /*0008*/ 	.word	0x0000001f


	//----- nvinfo : EIATTR_FRAME_SIZE
	.align		4
.L_1:
        /*000c*/ 	.byte	0x04, 0x11
        /*000e*/ 	.short	(.L_3 - .L_2)
	.align		4
.L_2:
        /*0010*/ 	.word	index@($__internal_0_$__cuda_sm3x_div_rn_noftz_f32_slowpath)
        /*0014*/ 	.word	0x00000010


	//----- nvinfo : EIATTR_FRAME_SIZE
	.align		4
.L_3:
        /*0018*/ 	.byte	0x04, 0x11
        /*001a*/ 	.short	(.L_5 - .L_4)
	.align		4
.L_4:
        /*001c*/ 	.word	index@(_Z23inverse_avg_pooling_regPfS_S_iiiiii)
        /*0020*/ 	.word	0x00000010


	//----- nvinfo : EIATTR_MIN_STACK_SIZE
	.align		4
.L_5:
        /*0024*/ 	.byte	0x04, 0x12
        /*0026*/ 	.short	(.L_7 - .L_6)
	.align		4
.L_6:
        /*0028*/ 	.word	index@(_Z23inverse_avg_pooling_regPfS_S_iiiiii)
        /*002c*/ 	.word	0x00000010
.L_7:


//--------------------- .nv.compat                --------------------------
	.section	.nv.compat,"",@"SHT_CUDA_COMPAT_INFO"
	.align	4
        /*0000*/ 	.byte	0x02, 0x09, 0x00, 0x00, 0x02, 0x02, 0x01, 0x00, 0x02, 0x05, 0x05, 0x00, 0x03, 0x07, 0x01, 0x01
        /*0010*/ 	.byte	0x02, 0x03, 0x00, 0x00, 0x02, 0x06, 0x01, 0x00, 0x04, 0x0b, 0x08, 0x00, 0x01, 0x00, 0x00, 0x00
        /*0020*/ 	.byte	0x00, 0x00, 0x00, 0x00


//--------------------- .nv.info._Z23inverse_avg_pooling_regPfS_S_iiiiii --------------------------
	.section	.nv.info._Z23inverse_avg_pooling_regPfS_S_iiiiii,"",@"SHT_CUDA_INFO"
	.sectionflags	@""
	.align	4


	//----- nvinfo : EIATTR_CUDA_API_VERSION
	.align		4
        /*0000*/ 	.byte	0x04, 0x37
        /*0002*/ 	.short	(.L_9 - .L_8)
.L_8:
        /*0004*/ 	.word	0x00000082


	//----- nvinfo : EIATTR_KPARAM_INFO
	.align		4
.L_9:
        /*0008*/ 	.byte	0x04, 0x17
        /*000a*/ 	.short	(.L_11 - .L_10)
.L_10:
        /*000c*/ 	.word	0x00000000
        /*0010*/ 	.short	0x0008
        /*0012*/ 	.short	0x002c
        /*0014*/ 	.byte	0x00, 0xf0, 0x11, 0x00


	//----- nvinfo : EIATTR_KPARAM_INFO
	.align		4
.L_11:
        /*0018*/ 	.byte	0x04, 0x17
        /*001a*/ 	.short	(.L_13 - .L_12)
.L_12:
        /*001c*/ 	.word	0x00000000
        /*0020*/ 	.short	0x0007
        /*0022*/ 	.short	0x0028
        /*0024*/ 	.byte	0x00, 0xf0, 0x11, 0x00


	//----- nvinfo : EIATTR_KPARAM_INFO
	.align		4
.L_13:
        /*0028*/ 	.byte	0x04, 0x17
        /*002a*/ 	.short	(.L_15 - .L_14)
.L_14:
        /*002c*/ 	.word	0x00000000
        /*0030*/ 	.short	0x0006
        /*0032*/ 	.short	0x0024
        /*0034*/ 	.byte	0x00, 0xf0, 0x11, 0x00


	//----- nvinfo : EIATTR_KPARAM_INFO
	.align		4
.L_15:
        /*0038*/ 	.byte	0x04, 0x17
        /*003a*/ 	.short	(.L_17 - .L_16)
.L_16:
        /*003c*/ 	.word	0x00000000
        /*0040*/ 	.short	0x0005
        /*0042*/ 	.short	0x0020
        /*0044*/ 	.byte	0x00, 0xf0, 0x11, 0x00


	//----- nvinfo : EIATTR_KPARAM_INFO
	.align		4
.L_17:
        /*0048*/ 	.byte	0x04, 0x17
        /*004a*/ 	.short	(.L_19 - .L_18)
.L_18:
        /*004c*/ 	.word	0x00000000
        /*0050*/ 	.short	0x0004
        /*0052*/ 	.short	0x001c
        /*0054*/ 	.byte	0x00, 0xf0, 0x11, 0x00


	//----- nvinfo : EIATTR_KPARAM_INFO
	.align		4
.L_19:
        /*0058*/ 	.byte	0x04, 0x17
        /*005a*/ 	.short	(.L_21 - .L_20)
.L_20:
        /*005c*/ 	.word	0x00000000
        /*0060*/ 	.short	0x0003
        /*0062*/ 	.short	0x0018
        /*0064*/ 	.byte	0x00, 0xf0, 0x11, 0x00


	//----- nvinfo : EIATTR_KPARAM_INFO
	.align		4
.L_21:
        /*0068*/ 	.byte	0x04, 0x17
        /*006a*/ 	.short	(.L_23 - .L_22)
.L_22:
        /*006c*/ 	.word	0x00000000
        /*0070*/ 	.short	0x0002
        /*0072*/ 	.short	0x0010
        /*0074*/ 	.byte	0x00, 0xf5, 0x21, 0x00


	//----- nvinfo : EIATTR_KPARAM_INFO
	.align		4
.L_23:
        /*0078*/ 	.byte	0x04, 0x17
        /*007a*/ 	.short	(.L_25 - .L_24)
.L_24:
        /*007c*/ 	.word	0x00000000
        /*0080*/ 	.short	0x0001
        /*0082*/ 	.short	0x0008
        /*0084*/ 	.byte	0x00, 0xf5, 0x21, 0x00


	//----- nvinfo : EIATTR_KPARAM_INFO
	.align		4
.L_25:
        /*0088*/ 	.byte	0x04, 0x17
        /*008a*/ 	.short	(.L_27 - .L_26)
.L_26:
        /*008c*/ 	.word	0x00000000
        /*0090*/ 	.short	0x0000
        /*0092*/ 	.short	0x0000
        /*0094*/ 	.byte	0x00, 0xf5, 0x21, 0x00


	//----- nvinfo : EIATTR_SPARSE_MMA_MASK
	.align		4
.L_27:
        /*0098*/ 	.byte	0x03, 0x50
        /*009a*/ 	.short	0x0000


	//----- nvinfo : EIATTR_MAXREG_COUNT
	.align		4
        /*009c*/ 	.byte	0x03, 0x1b
        /*009e*/ 	.short	0x00ff


	//----- nvinfo : EIATTR_MERCURY_ISA_VERSION
	.align		4
        /*00a0*/ 	.byte	0x03, 0x5f
        /*00a2*/ 	.short	0x0101


	//----- nvinfo : EIATTR_VRC_CTA_INIT_COUNT
	.align		4
        /*00a4*/ 	.byte	0x02, 0x4a
	.zero		1
	.zero		1


	//----- nvinfo : EIATTR_EXIT_INSTR_OFFSETS
	.align		4
        /*00a8*/ 	.byte	0x04, 0x1c
        /*00aa*/ 	.short	(.L_29 - .L_28)


	//   ....[0]....
.L_28:
        /*00ac*/ 	.word	0x000000d0


	//   ....[1]....
        /*00b0*/ 	.word	0x00000cc0


	//   ....[2]....
        /*00b4*/ 	.word	0x00001f90


	//   ....[3]....
        /*00b8*/ 	.word	0x00001fb0


	//   ....[4]....
        /*00bc*/ 	.word	0x00002330


	//----- nvinfo : EIATTR_CRS_STACK_SIZE
	.align		4
.L_29:
        /*00c0*/ 	.byte	0x04, 0x1e
        /*00c2*/ 	.short	(.L_31 - .L_30)
.L_30:
        /*00c4*/ 	.word	0x00000000


	//----- nvinfo : EIATTR_CBANK_PARAM_SIZE
	.align		4
.L_31:
        /*00c8*/ 	.byte	0x03, 0x19
        /*00ca*/ 	.short	0x0030


	//----- nvinfo : EIATTR_PARAM_CBANK
	.align		4
        /*00cc*/ 	.byte	0x04, 0x0a
        /*00ce*/ 	.short	(.L_33 - .L_32)
	.align		4
.L_32:
        /*00d0*/ 	.word	index@(.nv.constant0._Z23inverse_avg_pooling_regPfS_S_iiiiii)
        /*00d4*/ 	.short	0x0380
        /*00d6*/ 	.short	0x0030


	//----- nvinfo : EIATTR_SW_WAR
	.align		4
.L_33:
        /*00d8*/ 	.byte	0x04, 0x36
        /*00da*/ 	.short	(.L_35 - .L_34)
.L_34:
        /*00dc*/ 	.word	0x00000008
.L_35:


//--------------------- .nv.callgraph             --------------------------
	.section	.nv.callgraph,"",@"SHT_CUDA_CALLGRAPH"
	.align	4
	.sectionentsize	8
	.align		4
        /*0000*/ 	.word	0x00000000
	.align		4
        /*0004*/ 	.word	0xffffffff
	.align		4
        /*0008*/ 	.word	0x00000000
	.align		4
        /*000c*/ 	.word	0xfffffffe
	.align		4
        /*0010*/ 	.word	0x00000000
	.align		4
        /*0014*/ 	.word	0xfffffffd
	.align		4
        /*0018*/ 	.word	0x00000000
	.align		4
        /*001c*/ 	.word	0xfffffffc


//--------------------- .text._Z23inverse_avg_pooling_regPfS_S_iiiiii --------------------------
	.section	.text._Z23inverse_avg_pooling_regPfS_S_iiiiii,"ax",@progbits
	.align	128
        .global         _Z23inverse_avg_pooling_regPfS_S_iiiiii
        .type           _Z23inverse_avg_pooling_regPfS_S_iiiiii,@function
        .size           _Z23inverse_avg_pooling_regPfS_S_iiiiii,(.L_x_61 - _Z23inverse_avg_pooling_regPfS_S_iiiiii)
        .other          _Z23inverse_avg_pooling_regPfS_S_iiiiii,@"STO_CUDA_ENTRY STV_DEFAULT"
_Z23inverse_avg_pooling_regPfS_S_iiiiii:
.text._Z23inverse_avg_pooling_regPfS_S_iiiiii:
[----:B------:R-:W0:Y:S01]  /*0000*/  LDC R1, c[0x0][0x37c] ;  /* 0x0000df00ff017b82 */ /* 0x000e220000000800 */
[----:B------:R-:W1:Y:S01]  /*0010*/  S2R R7, SR_CTAID.Y ;  /* 0x0000000000077919 */ /* 0x000e620000002600 */
[----:B------:R-:W2:Y:S01]  /*0020*/  LDCU UR4, c[0x0][0x360] ;  /* 0x00006c00ff0477ac */ /* 0x000ea20008000800 */
[----:B0-----:R-:W-:Y:S01]  /*0030*/  IADD3 R1, PT, PT, R1, -0x10, RZ ;  /* 0xfffffff001017810 */ /* 0x001fe20007ffe0ff */
[----:B------:R-:W1:Y:S01]  /*0040*/  S2R R0, SR_TID.Y ;  /* 0x0000000000007919 */ /* 0x000e620000002200 */
[----:B------:R-:W1:Y:S01]  /*0050*/  LDCU UR5, c[0x0][0x364] ;  /* 0x00006c80ff0577ac */ /* 0x000e620008000800 */
[----:B------:R-:W2:Y:S01]  /*0060*/  S2R R2, SR_CTAID.X ;  /* 0x0000000000027919 */ /* 0x000ea20000002500 */
[----:B------:R-:W0:Y:S01]  /*0070*/  LDCU.64 UR6, c[0x0][0x398] ;  /* 0x00007300ff0677ac */ /* 0x000e220008000a00 */
[----:B------:R-:W2:Y:S01]  /*0080*/  S2R R3, SR_TID.X ;  /* 0x0000000000037919 */ /* 0x000ea20000002100 */
[----:B-1----:R-:W-:-:S05]  /*0090*/  IMAD R7, R7, UR5, R0 ;  /* 0x0000000507077c24 */ /* 0x002fca000f8e0200 */
[----:B0-----:R-:W-:Y:S01]  /*00a0*/  ISETP.GE.AND P0, PT, R7, UR7, PT ;  /* 0x0000000707007c0c */ /* 0x001fe2000bf06270 */
[----:B--2---:R-:W-:-:S05]  /*00b0*/  IMAD R2, R2, UR4, R3 ;  /* 0x0000000402027c24 */ /* 0x004fca000f8e0203 */
[----:B------:R-:W-:-:S13]  /*00c0*/  ISETP.GE.OR P0, PT, R2, UR6, P0 ;  /* 0x0000000602007c0c */ /* 0x000fda0008706670 */
[----:B------:R-:W-:Y:S05]  /*00d0*/  @P0 EXIT ;  /* 0x000000000000094d */ /* 0x000fea0003800000 */
[----:B------:R-:W0:Y:S01]  /*00e0*/  LDCU.64 UR8, c[0x0][0x3a8] ;  /* 0x00007500ff0877ac */ /* 0x000e220008000a00 */
[----:B------:R-:W-:Y:S01]  /*00f0*/  IMAD.MOV.U32 R3, RZ, RZ, RZ ;  /* 0x000000ffff037224 */ /* 0x000fe200078e00ff */
[----:B------:R-:W1:Y:S01]  /*0100*/  LDCU UR4, c[0x0][0x3a0] ;  /* 0x00007400ff0477ac */ /* 0x000e620008000800 */
[----:B------:R-:W2:Y:S01]  /*0110*/  LDCU.64 UR6, c[0x0][0x358] ;  /* 0x00006b00ff0677ac */ /* 0x000ea20008000a00 */
[----:B0-----:R-:W-:-:S04]  /*0120*/  MOV R6, UR9 ;  /* 0x0000000900067c02 */ /* 0x001fc80008000f00 */
[----:B------:R-:W-:Y:S01]  /*0130*/  ISETP.GE.AND P0, PT, R6, 0x1, PT ;  /* 0x000000010600780c */ /* 0x000fe20003f06270 */
[----:B-1----:R-:W-:-:S04]  /*0140*/  IMAD R14, R7, UR4, R2 ;  /* 0x00000004070e7c24 */ /* 0x002fc8000f8e0202 */
[----:B------:R-:W-:-:S05]  /*0150*/  IMAD R14, R14, UR8, RZ ;  /* 0x000000080e0e7c24 */ /* 0x000fca000f8e02ff */
[----:B------:R-:W-:-:S03]  /*0160*/  SHF.R.S32.HI R9, RZ, 0x1f, R14 ;  /* 0x0000001fff097819 */ /* 0x000fc6000001140e */
[----:B--2---:R-:W-:Y:S05]  /*0170*/  @!P0 BRA `(.L_x_0) ;  /* 0x0000000800b08947 */ /* 0x004fea0003800000 */
[----:B------:R-:W-:Y:S01]  /*0180*/  HFMA2 R3, -RZ, RZ, 0, 0 ;  /* 0x00000000ff037431 */ /* 0x000fe200000001ff */
[C---:B------:R-:W-:Y:S01]  /*0190*/  LOP3.LUT R17, R6.reuse, 0xf, RZ, 0xc0, !PT ;  /* 0x0000000f06117812 */ /* 0x040fe200078ec0ff */
[----:B------:R-:W-:Y:S01]  /*01a0*/  UMOV UR4, URZ ;  /* 0x000000ff00047c82 */ /* 0x000fe20008000000 */
[C---:B------:R-:W-:Y:S02]  /*01b0*/  LOP3.LUT R19, R6.reuse, 0x7, RZ, 0xc0, !PT ;  /* 0x0000000706137812 */ /* 0x040fe400078ec0ff */
[C---:B------:R-:W-:Y:S02]  /*01c0*/  LOP3.LUT R8, R6.reuse, 0x7ffffff0, RZ, 0xc0, !PT ;  /* 0x7ffffff006087812 */ /* 0x040fe400078ec0ff */
[----:B------:R-:W-:-:S07]  /*01d0*/  LOP3.LUT R10, R6, 0x3, RZ, 0xc0, !PT ;  /* 0x00000003060a7812 */ /* 0x000fce00078ec0ff */
.L_x_6:
[----:B0-----:R-:W0:Y:S01]  /*01e0*/  LDC R6, c[0x0][0x3ac] ;  /* 0x0000eb00ff067b82 */ /* 0x001e220000000800 */
[----:B------:R-:W-:Y:S01]  /*01f0*/  UMOV UR5, UR4 ;  /* 0x0000000400057c82 */ /* 0x000fe20008000000 */
[----:B------:R-:W-:Y:S02]  /*0200*/  MOV R12, RZ ;  /* 0x000000ff000c7202 */ /* 0x000fe40000000f00 */
[C---:B0-----:R-:W-:Y:S01]  /*0210*/  ISETP.GE.U32.AND P1, PT, R6.reuse, 0x10, PT ;  /* 0x000000100600780c */ /* 0x041fe20003f26070 */
[----:B---3--:R-:W-:Y:S01]  /*0220*/  IMAD R11, R6, UR4, RZ ;  /* 0x00000004060b7c24 */ /* 0x008fe2000f8e02ff */
[----:B------:R-:W-:-:S06]  /*0230*/  UIADD3 UR4, UPT, UPT, UR4, 0x1, URZ ;  /* 0x0000000104047890 */ /* 0x000fcc000fffe0ff */
[----:B------:R-:W-:-:S05]  /*0240*/  ISETP.NE.AND P0, PT, R6, UR4, PT ;  /* 0x0000000406007c0c */ /* 0x000fca000bf05270 */
[----:B-12---:R-:W-:Y:S08]  /*0250*/  @!P1 BRA `(.L_x_1) ;  /* 0x0000000000f89947 */ /* 0x006ff00003800000 */
[----:B------:R-:W-:Y:S01]  /*0260*/  IMAD.MOV.U32 R0, RZ, RZ, RZ ;  /* 0x000000ffff007224 */ /* 0x000fe200078e00ff */
[----:B------:R-:W0:Y:S06]  /*0270*/  LDCU.64 UR8, c[0x0][0x390] ;  /* 0x00007200ff0877ac */ /* 0x000e2c0008000a00 */
.L_x_2:
[----:B------:R-:W1:Y:S02]  /*0280*/  LDC R5, c[0x0][0x3a0] ;  /* 0x0000e800ff057b82 */ /* 0x000e640000000800 */
[----:B-1----:R-:W-:-:S05]  /*0290*/  IMAD R4, R5, UR5, R0 ;  /* 0x0000000505047c24 */ /* 0x002fca000f8e0200 */
[----:B------:R-:W-:-:S04]  /*02a0*/  IADD3 R5, P1, PT, R14, R4, RZ ;  /* 0x000000040e057210 */ /* 0x000fc80007f3e0ff */
[----:B------:R-:W-:Y:S02]  /*02b0*/  LEA.HI.X.SX32 R12, R4, R9, 0x1, P1 ;  /* 0x00000009040c7211 */ /* 0x000fe400008f0eff */
[----:B0-----:R-:W-:-:S04]  /*02c0*/  LEA R4, P1, R5, UR8, 0x2 ;  /* 0x0000000805047c11 */ /* 0x001fc8000f8210ff */
[----:B------:R-:W-:-:S05]  /*02d0*/  LEA.HI.X R5, R5, UR9, R12, 0x2, P1 ;  /* 0x0000000905057c11 */ /* 0x000fca00088f140c */
[----:B------:R-:W2:Y:S04]  /*02e0*/  LDG.E R28, desc[UR6][R4.64] ;  /* 0x00000006041c7981 */ /* 0x000ea8000c1e1900 */
[----:B------:R-:W3:Y:S04]  /*02f0*/  LDG.E R21, desc[UR6][R4.64+0x4] ;  /* 0x0000040604157981 */ /* 0x000ee8000c1e1900 */
[----:B------:R-:W4:Y:S04]  /*0300*/  LDG.E R25, desc[UR6][R4.64+0x8] ;  /* 0x0000080604197981 */ /* 0x000f28000c1e1900 */
[----:B------:R-:W5:Y:S04]  /*0310*/  LDG.E R22, desc[UR6][R4.64+0xc] ;  /* 0x00000c0604167981 */ /* 0x000f68000c1e1900 */
[----:B------:R-:W5:Y:S01]  /*0320*/  LDG.E R20, desc[UR6][R4.64+0x10] ;  /* 0x0000100604147981 */ /* 0x000f62000c1e1900 */
[----:B------:R-:W-:-:S03]  /*0330*/  IADD3 R16, PT, PT, R11, R0, RZ ;  /* 0x000000000b107210 */ /* 0x000fc60007ffe0ff */
[----:B------:R-:W5:Y:S01]  /*0340*/  LDG.E R12, desc[UR6][R4.64+0x14] ;  /* 0x00001406040c7981 */ /* 0x000f62000c1e1900 */
[----:B------:R-:W-:-:S03]  /*0350*/  LEA R15, R16, R1, 0x2 ;  /* 0x00000001100f7211 */ /* 0x000fc600078e10ff */
[----:B------:R-:W5:Y:S04]  /*0360*/  LDG.E R13, desc[UR6][R4.64+0x18] ;  /* 0x00001806040d7981 */ /* 0x000f68000c1e1900 */
[----:B------:R-:W5:Y:S04]  /*0370*/  LDG.E R16, desc[UR6][R4.64+0x1c] ;  /* 0x00001c0604107981 */ /* 0x000f68000c1e1900 */
[----:B------:R-:W5:Y:S04]  /*0380*/  LDG.E R18, desc[UR6][R4.64+0x20] ;  /* 0x0000200604127981 */ /* 0x000f68000c1e1900 */
[----:B------:R-:W5:Y:S04]  /*0390*/  LDG.E R24, desc[UR6][R4.64+0x24] ;  /* 0x0000240604187981 */ /* 0x000f68000c1e1900 */
[----:B------:R-:W5:Y:S04]  /*03a0*/  LDG.E R26, desc[UR6][R4.64+0x28] ;  /* 0x00002806041a7981 */ /* 0x000f68000c1e1900 */
[----:B------:R-:W5:Y:S01]  /*03b0*/  LDG.E R23, desc[UR6][R4.64+0x30] ;  /* 0x0000300604177981 */ /* 0x000f62000c1e1900 */
[----:B--2---:R-:W-:-:S04]  /*03c0*/  FADD R3, R28, R3 ;  /* 0x000000031c037221 */ /* 0x004fc80000000000 */
[----:B---3--:R-:W-:-:S04]  /*03d0*/  FADD R3, R3, R21 ;  /* 0x0000001503037221 */ /* 0x008fc80000000000 */
[----:B----4-:R-:W-:Y:S01]  /*03e0*/  FADD R3, R3, R25 ;  /* 0x0000001903037221 */ /* 0x010fe20000000000 */
[----:B------:R0:W-:Y:S03]  /*03f0*/  STL [R15], R28 ;  /* 0x0000001c0f007387 */ /* 0x0001e60000100800 */
[----:B-----5:R-:W-:Y:S01]  /*0400*/  FADD R3, R3, R22 ;  /* 0x0000001603037221 */ /* 0x020fe20000000000 */
[----:B------:R1:W-:Y:S04]  /*0410*/  STL [R15+0x4], R21 ;  /* 0x000004150f007387 */ /* 0x0003e80000100800 */
[----:B------:R2:W-:Y:S01]  /*0420*/  STL [R15+0x8], R25 ;  /* 0x000008190f007387 */ /* 0x0005e20000100800 */
[----:B------:R-:W-:-:S03]  /*0430*/  FADD R27, R3, R20 ;  /* 0x00000014031b7221 */ /* 0x000fc60000000000 */
[----:B0-----:R-:W3:Y:S04]  /*0440*/  LDG.E R28, desc[UR6][R4.64+0x34] ;  /* 0x00003406041c7981 */ /* 0x001ee8000c1e1900 */
[----:B-1----:R-:W4:Y:S04]  /*0450*/  LDG.E R21, desc[UR6][R4.64+0x38] ;  /* 0x0000380604157981 */ /* 0x002f28000c1e1900 */
[----:B--2---:R-:W2:Y:S04]  /*0460*/  LDG.E R25, desc[UR6][R4.64+0x3c] ;  /* 0x00003c0604197981 */ /* 0x004ea8000c1e1900 */
[----:B------:R0:W5:Y:S01]  /*0470*/  LDG.E R3, desc[UR6][R4.64+0x2c] ;  /* 0x00002c0604037981 */ /* 0x000162000c1e1900 */
[----:B------:R-:W-:-:S04]  /*0480*/  FADD R27, R27, R12 ;  /* 0x0000000c1b1b7221 */ /* 0x000fc80000000000 */
[----:B------:R-:W-:-:S04]  /*0490*/  FADD R27, R27, R13 ;  /* 0x0000000d1b1b7221 */ /* 0x000fc80000000000 */
[----:B------:R-:W-:-:S04]  /*04a0*/  FADD R27, R27, R16 ;  /* 0x000000101b1b7221 */ /* 0x000fc80000000000 */
[----:B------:R-:W-:-:S04]  /*04b0*/  FADD R27, R27, R18 ;  /* 0x000000121b1b7221 */ /* 0x000fc80000000000 */
[----:B------:R-:W-:Y:S01]  /*04c0*/  FADD R27, R27, R24 ;  /* 0x000000181b1b7221 */ /* 0x000fe20000000000 */
[----:B------:R-:W-:Y:S01]  /*04d0*/  STL [R15+0xc], R22 ;  /* 0x00000c160f007387 */ /* 0x000fe20000100800 */
[----:B------:R-:W-:Y:S02]  /*04e0*/  VIADD R0, R0, 0x10 ;  /* 0x0000001000007836 */ /* 0x000fe40000000000 */
[----:B0-----:R-:W-:Y:S01]  /*04f0*/  FADD R4, R27, R26 ;  /* 0x0000001a1b047221 */ /* 0x001fe20000000000 */
[----:B------:R-:W-:Y:S04]  /*0500*/  STL [R15+0x10], R20 ;  /* 0x000010140f007387 */ /* 0x000fe80000100800 */
[----:B------:R-:W-:Y:S04]  /*0510*/  STL [R15+0x14], R12 ;  /* 0x0000140c0f007387 */ /* 0x000fe80000100800 */
[----:B------:R-:W-:Y:S04]  /*0520*/  STL [R15+0x18], R13 ;  /* 0x0000180d0f007387 */ /* 0x000fe80000100800 */
[----:B------:R-:W-:Y:S04]  /*0530*/  STL [R15+0x1c], R16 ;  /* 0x00001c100f007387 */ /* 0x000fe80000100800 */
[----:B------:R-:W-:Y:S04]  /*0540*/  STL [R15+0x20], R18 ;  /* 0x000020120f007387 */ /* 0x000fe80000100800 */
[----:B------:R-:W-:Y:S04]  /*0550*/  STL [R15+0x24], R24 ;  /* 0x000024180f007387 */ /* 0x000fe80000100800 */
[----:B------:R-:W-:Y:S04]  /*0560*/  STL [R15+0x28], R26 ;  /* 0x0000281a0f007387 */ /* 0x000fe80000100800 */
[----:B------:R-:W-:Y:S01]  /*0570*/  STL [R15+0x30], R23 ;  /* 0x000030170f007387 */ /* 0x000fe20000100800 */
[----:B------:R-:W-:-:S03]  /*0580*/  ISETP.NE.AND P1, PT, R0, R8, PT ;  /* 0x000000080000720c */ /* 0x000fc60003f25270 */
[----:B---3--:R-:W-:Y:S04]  /*0590*/  STL [R15+0x34], R28 ;  /* 0x0000341c0f007387 */ /* 0x008fe80000100800 */
[----:B----4-:R-:W-:Y:S04]  /*05a0*/  STL [R15+0x38], R21 ;  /* 0x000038150f007387 */ /* 0x010fe80000100800 */
[----:B--2---:R-:W-:Y:S01]  /*05b0*/  STL [R15+0x3c], R25 ;  /* 0x00003c190f007387 */ /* 0x004fe20000100800 */
[----:B-----5:R-:W-:-:S04]  /*05c0*/  FADD R4, R4, R3 ;  /* 0x0000000304047221 */ /* 0x020fc80000000000 */
[----:B------:R-:W-:-:S04]  /*05d0*/  FADD R5, R4, R23 ;  /* 0x0000001704057221 */ /* 0x000fc80000000000 */
[----:B------:R-:W-:Y:S01]  /*05e0*/  FADD R4, R5, R28 ;  /* 0x0000001c05047221 */ /* 0x000fe20000000000 */
[----:B------:R0:W-:Y:S03]  /*05f0*/  STL [R15+0x2c], R3 ;  /* 0x00002c030f007387 */ /* 0x0001e60000100800 */
[----:B------:R-:W-:-:S04]  /*0600*/  FADD R4, R4, R21 ;  /* 0x0000001504047221 */ /* 0x000fc80000000000 */
[----:B0-----:R-:W-:Y:S01]  /*0610*/  FADD R3, R4, R25 ;  /* 0x0000001904037221 */ /* 0x001fe20000000000 */
[----:B------:R-:W-:Y:S06]  /*0620*/  @P1 BRA `(.L_x_2) ;  /* 0xfffffffc00141947 */ /* 0x000fec000383ffff */
[----:B------:R-:W-:-:S07]  /*0630*/  MOV R12, R8 ;  /* 0x00000008000c7202 */ /* 0x000fce0000000f00 */
.L_x_1:
[----:B------:R-:W-:-:S13]  /*0640*/  ISETP.NE.AND P1, PT, R17, RZ, PT ;  /* 0x000000ff1100720c */ /* 0x000fda0003f25270 */
[----:B------:R-:W-:Y:S05]  /*0650*/  @!P1 BRA `(.L_x_3) ;  /* 0x0000000400749947 */ /* 0x000fea0003800000 */
[----:B------:R-:W-:Y:S02]  /*0660*/  IADD3 R0, PT, PT, R17, -0x1, RZ ;  /* 0xffffffff11007810 */ /* 0x000fe40007ffe0ff */
[----:B------:R-:W-:Y:S02]  /*0670*/  ISETP.NE.AND P1, PT, R19, RZ, PT ;  /* 0x000000ff1300720c */ /* 0x000fe40003f25270 */
[----:B------:R-:W-:-:S13]  /*0680*/  ISETP.GE.U32.AND P2, PT, R0, 0x7, PT ;  /* 0x000000070000780c */ /* 0x000fda0003f46070 */
[----:B------:R-:W-:Y:S05]  /*0690*/  @!P2 BRA `(.L_x_4) ;  /* 0x000000000090a947 */ /* 0x000fea0003800000 */
[----:B------:R-:W0:Y:S01]  /*06a0*/  LDC R5, c[0x0][0x3a0] ;  /* 0x0000e800ff057b82 */ /* 0x000e220000000800 */
[----:B------:R-:W1:Y:S01]  /*06b0*/  LDCU.64 UR8, c[0x0][0x390] ;  /* 0x00007200ff0877ac */ /* 0x000e620008000a00 */
[----:B0-----:R-:W-:-:S05]  /*06c0*/  IMAD R0, R5, UR5, R12 ;  /* 0x0000000505007c24 */ /* 0x001fca000f8e020c */
[----:B------:R-:W-:-:S04]  /*06d0*/  IADD3 R5, P2, PT, R14, R0, RZ ;  /* 0x000000000e057210 */ /* 0x000fc80007f5e0ff */
[----:B------:R-:W-:Y:S02]  /*06e0*/  LEA.HI.X.SX32 R0, R0, R9, 0x1, P2 ;  /* 0x0000000900007211 */ /* 0x000fe400010f0eff */
[----:B-1----:R-:W-:-:S04]  /*06f0*/  LEA R4, P2, R5, UR8, 0x2 ;  /* 0x0000000805047c11 */ /* 0x002fc8000f8410ff */
[----:B------:R-:W-:-:S05]  /*0700*/  LEA.HI.X R5, R5, UR9, R0, 0x2, P2 ;  /* 0x0000000905057c11 */ /* 0x000fca00090f1400 */
[----:B------:R-:W2:Y:S04]  /*0710*/  LDG.E R24, desc[UR6][R4.64] ;  /* 0x0000000604187981 */ /* 0x000ea8000c1e1900 */
[----:B------:R-:W3:Y:S04]  /*0720*/  LDG.E R20, desc[UR6][R4.64+0x4] ;  /* 0x0000040604147981 */ /* 0x000ee8000c1e1900 */
[----:B------:R-:W4:Y:S04]  /*0730*/  LDG.E R22, desc[UR6][R4.64+0x8] ;  /* 0x0000080604167981 */ /* 0x000f28000c1e1900 */
[----:B------:R-:W5:Y:S04]  /*0740*/  LDG.E R21, desc[UR6][R4.64+0xc] ;  /* 0x00000c0604157981 */ /* 0x000f68000c1e1900 */
[----:B------:R-:W5:Y:S04]  /*0750*/  LDG.E R16, desc[UR6][R4.64+0x10] ;  /* 0x0000100604107981 */ /* 0x000f68000c1e1900 */
[----:B------:R-:W5:Y:S04]  /*0760*/  LDG.E R15, desc[UR6][R4.64+0x14] ;  /* 0x00001406040f7981 */ /* 0x000f68000c1e1900 */
[----:B------:R-:W5:Y:S04]  /*0770*/  LDG.E R13, desc[UR6][R4.64+0x18] ;  /* 0x00001806040d7981 */ /* 0x000f68000c1e1900 */
[----:B------:R5:W5:Y:S01]  /*0780*/  LDG.E R18, desc[UR6][R4.64+0x1c] ;  /* 0x00001c0604127981 */ /* 0x000b62000c1e1900 */
[C---:B------:R-:W-:Y:S01]  /*0790*/  IMAD.IADD R26, R11.reuse, 0x1, R12 ;  /* 0x000000010b1a7824 */ /* 0x040fe200078e020c */
[----:B------:R-:W-:-:S02]  /*07a0*/  IADD3 R0, PT, PT, R11, R12, RZ ;  /* 0x0000000c0b007210 */ /* 0x000fc40007ffe0ff */
[----:B------:R-:W-:-:S03]  /*07b0*/  IADD3 R12, PT, PT, R12, 0x8, RZ ;  /* 0x000000080c0c7810 */ /* 0x000fc60007ffe0ff */
[----:B------:R-:W-:Y:S02]  /*07c0*/  IMAD.U32 R25, R0, 0x4, R1 ;  /* 0x0000000400197824 */ /* 0x000fe400078e0001 */
[----:B--2---:R-:W-:Y:S01]  /*07d0*/  FADD R23, R3, R24 ;  /* 0x0000001803177221 */ /* 0x004fe20000000000 */
[----:B------:R-:W-:-:S03]  /*07e0*/  LEA R3, R26, R1, 0x2 ;  /* 0x000000011a037211 */ /* 0x000fc600078e10ff */
[----:B---3--:R-:W-:Y:S02]  /*07f0*/  FADD R23, R23, R20 ;  /* 0x0000001417177221 */ /* 0x008fe40000000000 */
[----:B------:R0:W-:Y:S02]  /*0800*/  STL [R3], R24 ;  /* 0x0000001803007387 */ /* 0x0001e40000100800 */
[----:B----4-:R-:W-:Y:S02]  /*0810*/  FADD R0, R23, R22 ;  /* 0x0000001617007221 */ /* 0x010fe40000000000 */
[----:B------:R1:W-:Y:S02]  /*0820*/  STL [R25+0x4], R20 ;  /* 0x0000041419007387 */ /* 0x0003e40000100800 */
[----:B-----5:R-:W-:Y:S02]  /*0830*/  FADD R5, R0, R21 ;  /* 0x0000001500057221 */ /* 0x020fe40000000000 */
[----:B------:R1:W-:Y:S02]  /*0840*/  STL [R25+0x8], R22 ;  /* 0x0000081619007387 */ /* 0x0003e40000100800 */
[----:B------:R-:W-:-:S02]  /*0850*/  FADD R0, R5, R16 ;  /* 0x0000001005007221 */ /* 0x000fc40000000000 */
[----:B------:R1:W-:Y:S02]  /*0860*/  STL [R25+0xc], R21 ;  /* 0x00000c1519007387 */ /* 0x0003e40000100800 */
[----:B------:R-:W-:Y:S02]  /*0870*/  FADD R0, R0, R15 ;  /* 0x0000000f00007221 */ /* 0x000fe40000000000 */
[----:B------:R1:W-:Y:S02]  /*0880*/  STL [R25+0x10], R16 ;  /* 0x0000101019007387 */ /* 0x0003e40000100800 */
[----:B0-----:R-:W-:Y:S02]  /*0890*/  FADD R3, R0, R13 ;  /* 0x0000000d00037221 */ /* 0x001fe40000000000 */
[----:B------:R1:W-:Y:S02]  /*08a0*/  STL [R25+0x14], R15 ;  /* 0x0000140f19007387 */ /* 0x0003e40000100800 */
[----:B------:R-:W-:-:S02]  /*08b0*/  FADD R3, R3, R18 ;  /* 0x0000001203037221 */ /* 0x000fc40000000000 */
[----:B------:R1:W-:Y:S04]  /*08c0*/  STL [R25+0x18], R13 ;  /* 0x0000180d19007387 */ /* 0x0003e80000100800 */
[----:B------:R1:W-:Y:S02]  /*08d0*/  STL [R25+0x1c], R18 ;  /* 0x00001c1219007387 */ /* 0x0003e40000100800 */
.L_x_4:
[----:B------:R-:W-:Y:S05]  /*08e0*/  @!P1 BRA `(.L_x_3) ;  /* 0x0000000000d09947 */ /* 0x000fea0003800000 */
[----:B------:R-:W-:Y:S02]  /*08f0*/  IADD3 R0, PT, PT, R19, -0x1, RZ ;  /* 0xffffffff13007810 */ /* 0x000fe40007ffe0ff */
[----:B------:R-:W-:Y:S02]  /*0900*/  ISETP.NE.AND P1, PT, R10, RZ, PT ;  /* 0x000000ff0a00720c */ /* 0x000fe40003f25270 */
[----:B------:R-:W-:-:S13]  /*0910*/  ISETP.GE.U32.AND P2, PT, R0, 0x3, PT ;  /* 0x000000030000780c */ /* 0x000fda0003f46070 */
[----:B------:R-:W-:Y:S05]  /*0920*/  @!P2 BRA `(.L_x_5) ;  /* 0x000000000060a947 */ /* 0x000fea0003800000 */
[----:B------:R-:W0:Y:S01]  /*0930*/  LDC R5, c[0x0][0x3a0] ;  /* 0x0000e800ff057b82 */ /* 0x000e220000000800 */
[----:B------:R-:W2:Y:S01]  /*0940*/  LDCU.64 UR8, c[0x0][0x390] ;  /* 0x00007200ff0877ac */ /* 0x000ea20008000a00 */
[----:B0-----:R-:W-:-:S05]  /*0950*/  IMAD R5, R5, UR5, R12 ;  /* 0x0000000505057c24 */ /* 0x001fca000f8e020c */
[----:B------:R-:W-:-:S04]  /*0960*/  IADD3 R0, P2, PT, R14, R5, RZ ;  /* 0x000000050e007210 */ /* 0x000fc80007f5e0ff */
[----:B------:R-:W-:Y:S02]  /*0970*/  LEA.HI.X.SX32 R5, R5, R9, 0x1, P2 ;  /* 0x0000000905057211 */ /* 0x000fe400010f0eff */
[----:B--2---:R-:W-:-:S04]  /*0980*/  LEA R4, P2, R0, UR8, 0x2 ;  /* 0x0000000800047c11 */ /* 0x004fc8000f8410ff */
[----:B------:R-:W-:-:S05]  /*0990*/  LEA.HI.X R5, R0, UR9, R5, 0x2, P2 ;  /* 0x0000000900057c11 */ /* 0x000fca00090f1405 */
[----:B-1----:R-:W2:Y:S04]  /*09a0*/  LDG.E R16, desc[UR6][R4.64] ;  /* 0x0000000604107981 */ /* 0x002ea8000c1e1900 */
[----:B------:R-:W3:Y:S04]  /*09b0*/  LDG.E R20, desc[UR6][R4.64+0x4] ;  /* 0x0000040604147981 */ /* 0x000ee8000c1e1900 */
[----:B------:R-:W4:Y:S04]  /*09c0*/  LDG.E R22, desc[UR6][R4.64+0x8] ;  /* 0x0000080604167981 */ /* 0x000f28000c1e1900 */
[----:B------:R-:W5:Y:S01]  /*09d0*/  LDG.E R24, desc[UR6][R4.64+0xc] ;  /* 0x00000c0604187981 */ /* 0x000f62000c1e1900 */
[C---:B------:R-:W-:Y:S01]  /*09e0*/  IMAD.IADD R18, R11.reuse, 0x1, R12 ;  /* 0x000000010b127824 */ /* 0x040fe200078e020c */
[----:B------:R-:W-:-:S02]  /*09f0*/  IADD3 R0, PT, PT, R11, R12, RZ ;  /* 0x0000000c0b007210 */ /* 0x000fc40007ffe0ff */
[----:B------:R-:W-:Y:S02]  /*0a00*/  IADD3 R12, PT, PT, R12, 0x4, RZ ;  /* 0x000000040c0c7810 */ /* 0x000fe40007ffe0ff */
[----:B------:R-:W-:Y:S01]  /*0a10*/  LEA R13, R18, R1, 0x2 ;  /* 0x00000001120d7211 */ /* 0x000fe200078e10ff */
[----:B------:R-:W-:-:S04]  /*0a20*/  IMAD.U32 R15, R0, 0x4, R1 ;  /* 0x00000004000f7824 */ /* 0x000fc800078e0001 */
[----:B--2---:R0:W-:Y:S01]  /*0a30*/  STL [R13], R16 ;  /* 0x000000100d007387 */ /* 0x0041e20000100800 */
[----:B------:R-:W-:-:S03]  /*0a40*/  FADD R3, R3, R16 ;  /* 0x0000001003037221 */ /* 0x000fc60000000000 */
[----:B---3--:R0:W-:Y:S01]  /*0a50*/  STL [R15+0x4], R20 ;  /* 0x000004140f007387 */ /* 0x0081e20000100800 */
[----:B------:R-:W-:-:S03]  /*0a60*/  FADD R3, R3, R20 ;  /* 0x0000001403037221 */ /* 0x000fc60000000000 */
[----:B----4-:R0:W-:Y:S01]  /*0a70*/  STL [R15+0x8], R22 ;  /* 0x000008160f007387 */ /* 0x0101e20000100800 */
[----:B------:R-:W-:-:S03]  /*0a80*/  FADD R3, R3, R22 ;  /* 0x0000001603037221 */ /* 0x000fc60000000000 */
[----:B-----5:R0:W-:Y:S01]  /*0a90*/  STL [R15+0xc], R24 ;  /* 0x00000c180f007387 */ /* 0x0201e20000100800 */
[----:B------:R-:W-:-:S07]  /*0aa0*/  FADD R3, R3, R24 ;  /* 0x0000001803037221 */ /* 0x000fce0000000000 */
.L_x_5:
[----:B------:R-:W-:Y:S05]  /*0ab0*/  @!P1 BRA `(.L_x_3) ;  /* 0x00000000005c9947 */ /* 0x000fea0003800000 */
[----:B------:R-:W2:Y:S01]  /*0ac0*/  LDC R5, c[0x0][0x3a0] ;  /* 0x0000e800ff057b82 */ /* 0x000ea20000000800 */
[----:B------:R-:W3:Y:S01]  /*0ad0*/  LDCU.64 UR8, c[0x0][0x390] ;  /* 0x00007200ff0877ac */ /* 0x000ee20008000a00 */
[----:B--2---:R-:W-:-:S05]  /*0ae0*/  IMAD R0, R5, UR5, R12 ;  /* 0x0000000505007c24 */ /* 0x004fca000f8e020c */
[----:B------:R-:W-:-:S04]  /*0af0*/  IADD3 R5, P1, PT, R14, R0, RZ ;  /* 0x000000000e057210 */ /* 0x000fc80007f3e0ff */
[----:B------:R-:W-:Y:S02]  /*0b00*/  LEA.HI.X.SX32 R0, R0, R9, 0x1, P1 ;  /* 0x0000000900007211 */ /* 0x000fe400008f0eff */
[----:B---3--:R-:W-:-:S04]  /*0b10*/  LEA R4, P1, R5, UR8, 0x2 ;  /* 0x0000000805047c11 */ /* 0x008fc8000f8210ff */
[----:B------:R-:W-:-:S05]  /*0b20*/  LEA.HI.X R5, R5, UR9, R0, 0x2, P1 ;  /* 0x0000000905057c11 */ /* 0x000fca00088f1400 */
[----:B------:R-:W2:Y:S01]  /*0b30*/  LDG.E R0, desc[UR6][R4.64] ;  /* 0x0000000604007981 */ /* 0x000ea2000c1e1900 */
[----:B01----:R-:W-:Y:S02]  /*0b40*/  IADD3 R16, PT, PT, R11, R12, RZ ;  /* 0x0000000c0b107210 */ /* 0x003fe40007ffe0ff */
[----:B------:R-:W-:-:S03]  /*0b50*/  ISETP.NE.AND P1, PT, R10, 0x1, PT ;  /* 0x000000010a00780c */ /* 0x000fc60003f25270 */
[----:B------:R-:W-:-:S05]  /*0b60*/  IMAD R13, R16, 0x4, R1 ;  /* 0x00000004100d7824 */ /* 0x000fca00078e0201 */
[----:B--2---:R2:W-:Y:S01]  /*0b70*/  STL [R13], R0 ;  /* 0x000000000d007387 */ /* 0x0045e20000100800 */
[----:B------:R-:W-:-:S04]  /*0b80*/  FADD R3, R3, R0 ;  /* 0x0000000003037221 */ /* 0x000fc80000000000 */
[----:B------:R-:W-:Y:S05]  /*0b90*/  @!P1 BRA `(.L_x_3) ;  /* 0x0000000000249947 */ /* 0x000fea0003800000 */
[----:B------:R-:W-:Y:S01]  /*0ba0*/  ISETP.NE.AND P1, PT, R10, 0x2, PT ;  /* 0x000000020a00780c */ /* 0x000fe20003f25270 */
[----:B------:R-:W3:-:S12]  /*0bb0*/  LDG.E R16, desc[UR6][R4.64+0x4] ;  /* 0x0000040604107981 */ /* 0x000ed8000c1e1900 */
[----:B------:R-:W4:Y:S01]  /*0bc0*/  @P1 LDG.E R18, desc[UR6][R4.64+0x8] ;  /* 0x0000080604121981 */ /* 0x000f22000c1e1900 */
[----:B--2---:R-:W-:-:S04]  /*0bd0*/  IADD3 R0, PT, PT, R11, R12, RZ ;  /* 0x0000000c0b007210 */ /* 0x004fc80007ffe0ff */
[----:B------:R-:W-:-:S05]  /*0be0*/  LEA R11, R0, R1, 0x2 ;  /* 0x00000001000b7211 */ /* 0x000fca00078e10ff */
[----:B---3--:R3:W-:Y:S01]  /*0bf0*/  STL [R11+0x4], R16 ;  /* 0x000004100b007387 */ /* 0x0087e20000100800 */
[----:B------:R-:W-:-:S03]  /*0c00*/  FADD R3, R3, R16 ;  /* 0x0000001003037221 */ /* 0x000fc60000000000 */
[----:B----4-:R3:W-:Y:S01]  /*0c10*/  @P1 STL [R11+0x8], R18 ;  /* 0x000008120b001387 */ /* 0x0107e20000100800 */
[----:B------:R-:W-:-:S07]  /*0c20*/  @P1 FADD R3, R3, R18 ;  /* 0x0000001203031221 */ /* 0x000fce0000000000 */
.L_x_3:
[----:B------:R-:W-:Y:S05]  /*0c30*/  @P0 BRA `(.L_x_6) ;  /* 0xfffffff400680947 */ /* 0x000fea000383ffff */
.L_x_0:
[----:B------:R-:W4:Y:S01]  /*0c40*/  LDCU.64 UR4, c[0x0][0x388] ;  /* 0x00007100ff0477ac */ /* 0x000f220008000a00 */
[----:B------:R-:W-:Y:S02]  /*0c50*/  FSETP.NEU.AND P0, PT, R3, RZ, PT ;  /* 0x000000ff0300720b */ /* 0x000fe40003f0d000 */
[C---:B------:R-:W-:Y:S01]  /*0c60*/  SHF.L.U64.HI R9, R14.reuse, 0x2, R9 ;  /* 0x000000020e097819 */ /* 0x040fe20000010209 */
[----:B------:R-:W0:Y:S01]  /*0c70*/  LDCU UR8, c[0x0][0x3a0] ;  /* 0x00007400ff0877ac */ /* 0x000e220008000800 */
[----:B----4-:R-:W-:-:S04]  /*0c80*/  LEA R14, P1, R14, UR4, 0x2 ;  /* 0x000000040e0e7c11 */ /* 0x010fc8000f8210ff */
[----:B01----:R-:W-:-:S05]  /*0c90*/  IADD3.X R15, PT, PT, R9, UR5, RZ, P1, !PT ;  /* 0x00000005090f7c10 */ /* 0x003fca0008ffe4ff */
[----:B------:R-:W-:Y:S05]  /*0ca0*/  @!P0 BRA `(.L_x_7) ;  /* 0x0000001000bc8947 */ /* 0x000fea0003800000 */
[----:B------:R-:W-:-:S13]  /*0cb0*/  ISETP.GE.AND P0, PT, R6, 0x1, PT ;  /* 0x000000010600780c */ /* 0x000fda0003f06270 */
[----:B------:R-:W-:Y:S05]  /*0cc0*/  @!P0 EXIT ;  /* 0x000000000000894d */ /* 0x000fea0003800000 */
[----:B--2---:R-:W0:Y:S01]  /*0cd0*/  LDC.64 R12, c[0x0][0x380] ;  /* 0x0000e000ff0c7b82 */ /* 0x004e220000000a00 */
[----:B------:R-:W1:Y:S01]  /*0ce0*/  LDCU UR4, c[0x0][0x398] ;  /* 0x00007300ff0477ac */ /* 0x000e620008000800 */
[C---:B------:R-:W-:Y:S02]  /*0cf0*/  LOP3.LUT R4, R6.reuse, 0x7, RZ, 0xc0, !PT ;  /* 0x0000000706047812 */ /* 0x040fe400078ec0ff */
[C---:B------:R-:W-:Y:S02]  /*0d00*/  LOP3.LUT R5, R6.reuse, 0x3, RZ, 0xc0, !PT ;  /* 0x0000000306057812 */ /* 0x040fe400078ec0ff */
[----:B------:R-:W-:Y:S02]  /*0d10*/  LOP3.LUT R6, R6, 0x7ffffff8, RZ, 0xc0, !PT ;  /* 0x7ffffff806067812 */ /* 0x000fe400078ec0ff */
[----:B------:R-:W-:Y:S01]  /*0d20*/  IADD3 R8, PT, PT, R4, -0x1, RZ ;  /* 0xffffffff04087810 */ /* 0x000fe20007ffe0ff */
[----:B-1----:R-:W-:-:S04]  /*0d30*/  IMAD R7, R7, UR4, R2 ;  /* 0x0000000407077c24 */ /* 0x002fc8000f8e0202 */
[----:B0-----:R-:W-:-:S04]  /*0d40*/  IMAD.WIDE R12, R7, 0x4, R12 ;  /* 0x00000004070c7825 */ /* 0x001fc800078e020c */
[----:B------:R-:W-:-:S07]  /*0d50*/  IMAD.MOV.U32 R7, RZ, RZ, RZ ;  /* 0x000000ffff077224 */ /* 0x000fce00078e00ff */
.L_x_43:
[----:B0-----:R-:W0:Y:S01]  /*0d60*/  LDCU UR4, c[0x0][0x3ac] ;  /* 0x00007580ff0477ac */ /* 0x001e220008000800 */
[----:B----4-:R-:W-:Y:S01]  /*0d70*/  MOV R9, R7 ;  /* 0x0000000700097202 */ /* 0x010fe20000000f00 */
[----:B------:R-:W-:Y:S01]  /*0d80*/  HFMA2 R25, -RZ, RZ, 0, 0 ;  /* 0x00000000ff197431 */ /* 0x000fe200000001ff */
[----:B0-----:R-:W-:Y:S02]  /*0d90*/  UISETP.GE.U32.AND UP0, UPT, UR4, 0x8, UPT ;  /* 0x000000080400788c */ /* 0x001fe4000bf06070 */
[C---:B------:R-:W-:Y:S02]  /*0da0*/  IMAD R10, R7.reuse, UR4, RZ ;  /* 0x00000004070a7c24 */ /* 0x040fe4000f8e02ff */
[----:B------:R-:W-:-:S05]  /*0db0*/  VIADD R7, R7, 0x1 ;  /* 0x0000000107077836 */ /* 0x000fca0000000000 */
[----:B------:R-:W-:Y:S01]  /*0dc0*/  ISETP.NE.AND P2, PT, R7, UR4, PT ;  /* 0x0000000407007c0c */ /* 0x000fe2000bf45270 */
[----:B-12---:R-:W-:-:S12]  /*0dd0*/  BRA.U !UP0, `(.L_x_8) ;  /* 0x0000000908247547 */ /* 0x006fd8000b800000 */
[----:B------:R-:W-:-:S07]  /*0de0*/  MOV R25, RZ ;  /* 0x000000ff00197202 */ /* 0x000fce0000000f00 */
.L_x_25:
[----:B------:R-:W-:-:S05]  /*0df0*/  IMAD.IADD R24, R10, 0x1, R25 ;  /* 0x000000010a187824 */ /* 0x000fca00078e0219 */
[----:B------:R-:W-:-:S05]  /*0e00*/  LEA R24, R24, R1, 0x2 ;  /* 0x0000000118187211 */ /* 0x000fca00078e10ff */
[----:B------:R-:W2:Y:S01]  /*0e10*/  LDL R23, [R24] ;  /* 0x0000000018177983 */ /* 0x000ea20000100800 */
[----:B------:R-:W3:Y:S01]  /*0e20*/  MUFU.RCP R0, R3 ;  /* 0x0000000300007308 */ /* 0x000ee20000001000 */
[----:B------:R-:W-:Y:S01]  /*0e30*/  BSSY.RECONVERGENT B2, `(.L_x_9) ;  /* 0x000000a000027945 */ /* 0x000fe20003800200 */
[----:B0--3--:R-:W-:-:S04]  /*0e40*/  FFMA R11, R0, -R3, 1 ;  /* 0x3f800000000b7423 */ /* 0x009fc80000000803 */
[----:B------:R-:W-:Y:S02]  /*0e50*/  FFMA R0, R0, R11, R0 ;  /* 0x0000000b00007223 */ /* 0x000fe40000000000 */
[----:B--2---:R-:W0:Y:S02]  /*0e60*/  FCHK P0, R23, R3 ;  /* 0x0000000317007302 */ /* 0x004e240000000000 */
[----:B------:R-:W-:-:S04]  /*0e70*/  FFMA R2, R23, R0, RZ ;  /* 0x0000000017027223 */ /* 0x000fc800000000ff */
[----:B------:R-:W-:-:S04]  /*0e80*/  FFMA R11, R2, -R3, R23 ;  /* 0x80000003020b7223 */ /* 0x000fc80000000017 */
[----:B------:R-:W-:Y:S01]  /*0e90*/  FFMA R0, R0, R11, R2 ;  /* 0x0000000b00007223 */ /* 0x000fe20000000002 */
[----:B0-----:R-:W-:Y:S06]  /*0ea0*/  @!P0 BRA `(.L_x_10) ;  /* 0x0000000000088947 */ /* 0x001fec0003800000 */
[----:B------:R-:W-:-:S07]  /*0eb0*/  MOV R2, 0xed0 ;  /* 0x00000ed000027802 */ /* 0x000fce0000000f00 */
[----:B------:R-:W-:Y:S05]  /*0ec0*/  CALL.REL.NOINC `($__internal_0_$__cuda_sm3x_div_rn_noftz_f32_slowpath) ;  /* 0x0000001400207944 */ /* 0x000fea0003c00000 */
.L_x_10:
[----:B------:R-:W-:Y:S05]  /*0ed0*/  BSYNC.RECONVERGENT B2 ;  /* 0x0000000000027941 */ /* 0x000fea0003800200 */
.L_x_9:
[----:B------:R-:W2:Y:S04]  /*0ee0*/  LDG.E R11, desc[UR6][R12.64] ;  /* 0x000000060c0b7981 */ /* 0x000ea8000c1e1900 */
[----:B------:R-:W3:Y:S01]  /*0ef0*/  LDL R23, [R24+0x4] ;  /* 0x0000040018177983 */ /* 0x000ee20000100800 */
[----:B------:R-:W0:Y:S01]  /*0f00*/  MUFU.RCP R2, R3 ;  /* 0x0000000300027308 */ /* 0x000e220000001000 */
[----:B------:R-:W-:Y:S01]  /*0f10*/  IMAD R17, R9, UR8, R25 ;  /* 0x0000000809117c24 */ /* 0x000fe2000f8e0219 */
[----:B------:R-:W-:Y:S03]  /*0f20*/  BSSY.RECONVERGENT B2, `(.L_x_11) ;  /* 0x000000d000027945 */ /* 0x000fe60003800200 */
[----:B------:R-:W-:-:S04]  /*0f30*/  IMAD.WIDE R16, R17, 0x4, R14 ;  /* 0x0000000411107825 */ /* 0x000fc800078e020e */
[----:B0-----:R-:W-:Y:S01]  /*0f40*/  FFMA R19, R2, -R3, 1 ;  /* 0x3f80000002137423 */ /* 0x001fe20000000803 */
[----:B--2---:R-:W-:-:S03]  /*0f50*/  FMUL R11, R11, R0 ;  /* 0x000000000b0b7220 */ /* 0x004fc60000400000 */
[----:B------:R-:W-:Y:S01]  /*0f60*/  FFMA R0, R2, R19, R2 ;  /* 0x0000001302007223 */ /* 0x000fe20000000002 */
[----:B---3--:R-:W0:Y:S01]  /*0f70*/  FCHK P0, R23, R3 ;  /* 0x0000000317007302 */ /* 0x008e220000000000 */
[----:B------:R1:W-:Y:S02]  /*0f80*/  STG.E desc[UR6][R16.64], R11 ;  /* 0x0000000b10007986 */ /* 0x0003e4000c101906 */
[----:B------:R-:W-:-:S04]  /*0f90*/  FFMA R2, R0, R23, RZ ;  /* 0x0000001700027223 */ /* 0x000fc800000000ff */
[----:B------:R-:W-:-:S04]  /*0fa0*/  FFMA R19, R2, -R3, R23 ;  /* 0x8000000302137223 */ /* 0x000fc80000000017 */
[----:B------:R-:W-:Y:S01]  /*0fb0*/  FFMA R0, R0, R19, R2 ;  /* 0x0000001300007223 */ /* 0x000fe20000000002 */
[----:B01----:R-:W-:Y:S06]  /*0fc0*/  @!P0 BRA `(.L_x_12) ;  /* 0x0000000000088947 */ /* 0x003fec0003800000 */
[----:B------:R-:W-:-:S07]  /*0fd0*/  MOV R2, 0xff0 ;  /* 0x00000ff000027802 */ /* 0x000fce0000000f00 */
[----:B------:R-:W-:Y:S05]  /*0fe0*/  CALL.REL.NOINC `($__internal_0_$__cuda_sm3x_div_rn_noftz_f32_slowpath) ;  /* 0x0000001000d87944 */ /* 0x000fea0003c00000 */
.L_x_12:
[----:B------:R-:W-:Y:S05]  /*0ff0*/  BSYNC.RECONVERGENT B2 ;  /* 0x0000000000027941 */ /* 0x000fea0003800200 */
.L_x_11:
[----:B------:R-:W2:Y:S04]  /*1000*/  LDG.E R11, desc[UR6][R12.64] ;  /* 0x000000060c0b7981 */ /* 0x000ea8000c1e1900 */
[----:B------:R-:W3:Y:S01]  /*1010*/  LDL R23, [R24+0x8] ;  /* 0x0000080018177983 */ /* 0x000ee20000100800 */
[----:B------:R-:W0:Y:S01]  /*1020*/  MUFU.RCP R2, R3 ;  /* 0x0000000300027308 */ /* 0x000e220000001000 */
[----:B------:R-:W-:Y:S01]  /*1030*/  BSSY.RECONVERGENT B2, `(.L_x_13) ;  /* 0x000000c000027945 */ /* 0x000fe20003800200 */
[----:B0-----:R-:W-:Y:S01]  /*1040*/  FFMA R19, R2, -R3, 1 ;  /* 0x3f80000002137423 */ /* 0x001fe20000000803 */
[----:B--2---:R-:W-:-:S03]  /*1050*/  FMUL R11, R11, R0 ;  /* 0x000000000b0b7220 */ /* 0x004fc60000400000 */
[----:B------:R-:W-:Y:S02]  /*1060*/  FFMA R0, R2, R19, R2 ;  /* 0x0000001302007223 */ /* 0x000fe40000000002 */
[----:B---3--:R-:W0:Y:S01]  /*1070*/  FCHK P0, R23, R3 ;  /* 0x0000000317007302 */ /* 0x008e220000000000 */
[----:B------:R1:W-:Y:S01]  /*1080*/  STG.E desc[UR6][R16.64+0x4], R11 ;  /* 0x0000040b10007986 */ /* 0x0003e2000c101906 */
[----:B------:R-:W-:-:S04]  /*1090*/  FFMA R2, R0, R23, RZ ;  /* 0x0000001700027223 */ /* 0x000fc800000000ff */
[----:B------:R-:W-:-:S04]  /*10a0*/  FFMA R19, R2, -R3, R23 ;  /* 0x8000000302137223 */ /* 0x000fc80000000017 */
[----:B------:R-:W-:Y:S01]  /*10b0*/  FFMA R0, R0, R19, R2 ;  /* 0x0000001300007223 */ /* 0x000fe20000000002 */
[----:B01----:R-:W-:Y:S06]  /*10c0*/  @!P0 BRA `(.L_x_14) ;  /* 0x0000000000088947 */ /* 0x003fec0003800000 */
[----:B------:R-:W-:-:S07]  /*10d0*/  MOV R2, 0x10f0 ;  /* 0x000010f000027802 */ /* 0x000fce0000000f00 */
[----:B------:R-:W-:Y:S05]  /*10e0*/  CALL.REL.NOINC `($__internal_0_$__cuda_sm3x_div_rn_noftz_f32_slowpath) ;  /* 0x0000001000987944 */ /* 0x000fea0003c00000 */
.L_x_14:
[----:B------:R-:W-:Y:S05]  /*10f0*/  BSYNC.RECONVERGENT B2 ;  /* 0x0000000000027941 */ /* 0x000fea0003800200 */
.L_x_13:
        /* <DEDUP_REMOVED lines=15> */
.L_x_16:
[----:B------:R-:W-:Y:S05]  /*11f0*/  BSYNC.RECONVERGENT B2 ;  /* 0x0000000000027941 */ /* 0x000fea0003800200 */
.L_x_15:
        /* <DEDUP_REMOVED lines=15> */
.L_x_18:
[----:B------:R-:W-:Y:S05]  /*12f0*/  BSYNC.RECONVERGENT B2 ;  /* 0x0000000000027941 */ /* 0x000fea0003800200 */
.L_x_17:
        /* <DEDUP_REMOVED lines=15> */
.L_x_20:
[----:B------:R-:W-:Y:S05]  /*13f0*/  BSYNC.RECONVERGENT B2 ;  /* 0x0000000000027941 */ /* 0x000fea0003800200 */
.L_x_19:
        /* <DEDUP_REMOVED lines=15> */
.L_x_22:
[----:B------:R-:W-:Y:S05]  /*14f0*/  BSYNC.RECONVERGENT B2 ;  /* 0x0000000000027941 */ /* 0x000fea0003800200 */
.L_x_21:
        /* <DEDUP_REMOVED lines=15> */
.L_x_24:
[----:B------:R-:W-:Y:S05]  /*15f0*/  BSYNC.RECONVERGENT B2 ;  /* 0x0000000000027941 */ /* 0x000fea0003800200 */
.L_x_23:
[----:B------:R-:W2:Y:S01]  /*1600*/  LDG.E R11, desc[UR6][R12.64] ;  /* 0x000000060c0b7981 */ /* 0x000ea2000c1e1900 */
[----:B------:R-:W-:-:S04]  /*1610*/  IADD3 R25, PT, PT, R25, 0x8, RZ ;  /* 0x0000000819197810 */ /* 0x000fc80007ffe0ff */
[----:B------:R-:W-:Y:S01]  /*1620*/  ISETP.NE.AND P0, PT, R25, R6, PT ;  /* 0x000000061900720c */ /* 0x000fe20003f05270 */
[----:B--2---:R-:W-:-:S05]  /*1630*/  FMUL R11, R11, R0 ;  /* 0x000000000b0b7220 */ /* 0x004fca0000400000 */
[----:B------:R0:W-:Y:S07]  /*1640*/  STG.E desc[UR6][R16.64+0x1c], R11 ;  /* 0x00001c0b10007986 */ /* 0x0001ee000c101906 */
[----:B------:R-:W-:Y:S05]  /*1650*/  @P0 BRA `(.L_x_25) ;  /* 0xfffffff400e40947 */ /* 0x000fea000383ffff */
[----:B------:R-:W-:-:S07]  /*1660*/  IMAD.MOV.U32 R25, RZ, RZ, R6 ;  /* 0x000000ffff197224 */ /* 0x000fce00078e0006 */
.L_x_8:
[----:B------:R-:W-:-:S13]  /*1670*/  ISETP.NE.AND P0, PT, R4, RZ, PT ;  /* 0x000000ff0400720c */ /* 0x000fda0003f05270 */
[----:B------:R-:W-:Y:S05]  /*1680*/  @!P0 BRA `(.L_x_26) ;  /* 0x00000008003c8947 */ /* 0x000fea0003800000 */
[----:B------:R-:W-:-:S13]  /*1690*/  ISETP.GE.U32.AND P0, PT, R8, 0x3, PT ;  /* 0x000000030800780c */ /* 0x000fda0003f06070 */
[----:B------:R-:W-:Y:S05]  /*16a0*/  @!P0 BRA `(.L_x_27) ;  /* 0x0000000400208947 */ /* 0x000fea0003800000 */
[----:B------:R-:W-:-:S04]  /*16b0*/  IADD3 R0, PT, PT, R10, R25, RZ ;  /* 0x000000190a007210 */ /* 0x000fc80007ffe0ff */
[----:B------:R-:W-:-:S05]  /*16c0*/  LEA R2, R0, R1, 0x2 ;  /* 0x0000000100027211 */ /* 0x000fca00078e10ff */
[----:B------:R-:W2:Y:S01]  /*16d0*/  LDL R23, [R2] ;  /* 0x0000000002177983 */ /* 0x000ea20000100800 */
[----:B------:R-:W0:Y:S01]  /*16e0*/  MUFU.RCP R0, R3 ;  /* 0x0000000300007308 */ /* 0x000e220000001000 */
        /* <DEDUP_REMOVED lines=10> */
.L_x_29:
[----:B------:R-:W-:Y:S05]  /*1790*/  BSYNC.RECONVERGENT B2 ;  /* 0x0000000000027941 */ /* 0x000fea0003800200 */
.L_x_28:
[----:B------:R-:W-:Y:S01]  /*17a0*/  IADD3 R24, PT, PT, R10, R25, RZ ;  /* 0x000000190a187210 */ /* 0x000fe20007ffe0ff */
[----:B------:R-:W2:Y:S01]  /*17b0*/  LDG.E R11, desc[UR6][R12.64] ;  /* 0x000000060c0b7981 */ /* 0x000ea2000c1e1900 */
[----:B------:R-:W0:Y:S03]  /*17c0*/  LDCU UR4, c[0x0][0x3a0] ;  /* 0x00007400ff0477ac */ /* 0x000e260008000800 */
[----:B------:R-:W-:-:S05]  /*17d0*/  IMAD.U32 R24, R24, 0x4, R1 ;  /* 0x0000000418187824 */ /* 0x000fca00078e0001 */
[----:B------:R-:W3:Y:S01]  /*17e0*/  LDL R23, [R24+0x4] ;  /* 0x0000040018177983 */ /* 0x000ee20000100800 */
[----:B------:R-:W1:Y:S01]  /*17f0*/  MUFU.RCP R2, R3 ;  /* 0x0000000300027308 */ /* 0x000e620000001000 */
[----:B------:R-:W-:Y:S01]  /*1800*/  BSSY.RECONVERGENT B2, `(.L_x_30) ;  /* 0x000000e000027945 */ /* 0x000fe20003800200 */
[----:B0-----:R-:W-:-:S04]  /*1810*/  IMAD R17, R9, UR4, R25 ;  /* 0x0000000409117c24 */ /* 0x001fc8000f8e0219 */
[----:B------:R-:W-:-:S04]  /*1820*/  IMAD.WIDE R16, R17, 0x4, R14 ;  /* 0x0000000411107825 */ /* 0x000fc800078e020e */
[----:B-1----:R-:W-:Y:S01]  /*1830*/  FFMA R19, R2, -R3, 1 ;  /* 0x3f80000002137423 */ /* 0x002fe20000000803 */
[----:B--2---:R-:W-:-:S03]  /*1840*/  FMUL R11, R11, R0 ;  /* 0x000000000b0b7220 */ /* 0x004fc60000400000 */
[----:B------:R-:W-:Y:S02]  /*1850*/  FFMA R0, R2, R19, R2 ;  /* 0x0000001302007223 */ /* 0x000fe40000000002 */
[----:B------:R0:W-:Y:S01]  /*1860*/  STG.E desc[UR6][R16.64], R11 ;  /* 0x0000000b10007986 */ /* 0x0001e2000c101906 */
[----:B---3--:R-:W1:Y:S01]  /*1870*/  FCHK P0, R23, R3 ;  /* 0x0000000317007302 */ /* 0x008e620000000000 */
[----:B------:R-:W-:-:S04]  /*1880*/  FFMA R2, R0, R23, RZ ;  /* 0x0000001700027223 */ /* 0x000fc800000000ff */
[----:B------:R-:W-:-:S04]  /*1890*/  FFMA R19, R2, -R3, R23 ;  /* 0x8000000302137223 */ /* 0x000fc80000000017 */
[----:B------:R-:W-:Y:S01]  /*18a0*/  FFMA R0, R0, R19, R2 ;  /* 0x0000001300007223 */ /* 0x000fe20000000002 */
[----:B01----:R-:W-:Y:S06]  /*18b0*/  @!P0 BRA `(.L_x_31) ;  /* 0x0000000000088947 */ /* 0x003fec0003800000 */
[----:B------:R-:W-:-:S07]  /*18c0*/  MOV R2, 0x18e0 ;  /* 0x000018e000027802 */ /* 0x000fce0000000f00 */
[----:B------:R-:W-:Y:S05]  /*18d0*/  CALL.REL.NOINC `($__internal_0_$__cuda_sm3x_div_rn_noftz_f32_slowpath) ;  /* 0x00000008009c7944 */ /* 0x000fea0003c00000 */
.L_x_31:
[----:B------:R-:W-:Y:S05]  /*18e0*/  BSYNC.RECONVERGENT B2 ;  /* 0x0000000000027941 */ /* 0x000fea0003800200 */
.L_x_30:
        /* <DEDUP_REMOVED lines=15> */
.L_x_33:
[----:B------:R-:W-:Y:S05]  /*19e0*/  BSYNC.RECONVERGENT B2 ;  /* 0x0000000000027941 */ /* 0x000fea0003800200 */
.L_x_32:
        /* <DEDUP_REMOVED lines=15> */
.L_x_35:
[----:B------:R-:W-:Y:S05]  /*1ae0*/  BSYNC.RECONVERGENT B2 ;  /* 0x0000000000027941 */ /* 0x000fea0003800200 */
.L_x_34:
[----:B------:R-:W2:Y:S01]  /*1af0*/  LDG.E R11, desc[UR6][R12.64] ;  /* 0x000000060c0b7981 */ /* 0x000ea2000c1e1900 */
[----:B------:R-:W-:Y:S01]  /*1b00*/  IADD3 R25, PT, PT, R25, 0x4, RZ ;  /* 0x0000000419197810 */ /* 0x000fe20007ffe0ff */
[----:B--2---:R-:W-:-:S05]  /*1b10*/  FMUL R11, R11, R0 ;  /* 0x000000000b0b7220 */ /* 0x004fca0000400000 */
[----:B------:R1:W-:Y:S02]  /*1b20*/  STG.E desc[UR6][R16.64+0xc], R11 ;  /* 0x00000c0b10007986 */ /* 0x0003e4000c101906 */
.L_x_27:
[----:B------:R-:W-:-:S13]  /*1b30*/  ISETP.NE.AND P0, PT, R5, RZ, PT ;  /* 0x000000ff0500720c */ /* 0x000fda0003f05270 */
[----:B------:R-:W-:Y:S05]  /*1b40*/  @!P0 BRA `(.L_x_26) ;  /* 0x00000004000c8947 */ /* 0x000fea0003800000 */
[----:B------:R-:W-:-:S13]  /*1b50*/  ISETP.NE.AND P0, PT, R5, 0x1, PT ;  /* 0x000000010500780c */ /* 0x000fda0003f05270 */
[----:B------:R-:W-:Y:S05]  /*1b60*/  @!P0 BRA `(.L_x_36) ;  /* 0x0000000000a48947 */ /* 0x000fea0003800000 */
[----:B------:R-:W-:-:S04]  /*1b70*/  IADD3 R0, PT, PT, R10, R25, RZ ;  /* 0x000000190a007210 */ /* 0x000fc80007ffe0ff */
[----:B------:R-:W-:-:S06]  /*1b80*/  LEA R23, R0, R1, 0x2 ;  /* 0x0000000100177211 */ /* 0x000fcc00078e10ff */
[----:B------:R-:W2:Y:S01]  /*1b90*/  LDL R23, [R23] ;  /* 0x0000000017177983 */ /* 0x000ea20000100800 */
[----:B------:R-:W0:Y:S01]  /*1ba0*/  MUFU.RCP R0, R3 ;  /* 0x0000000300007308 */ /* 0x000e220000001000 */
[----:B------:R-:W-:Y:S01]  /*1bb0*/  BSSY.RECONVERGENT B2, `(.L_x_37) ;  /* 0x000000b000027945 */ /* 0x000fe20003800200 */
[----:B01-3--:R-:W-:-:S04]  /*1bc0*/  FFMA R11, R0, -R3, 1 ;  /* 0x3f800000000b7423 */ /* 0x00bfc80000000803 */
        /* <DEDUP_REMOVED lines=8> */
[----:B------:R-:W-:-:S07]  /*1c50*/  IMAD.MOV.U32 R2, RZ, RZ, R0 ;  /* 0x000000ffff027224 */ /* 0x000fce00078e0000 */
.L_x_38:
[----:B------:R-:W-:Y:S05]  /*1c60*/  BSYNC.RECONVERGENT B2 ;  /* 0x0000000000027941 */ /* 0x000fea0003800200 */
.L_x_37:
[----:B------:R-:W-:Y:S01]  /*1c70*/  IADD3 R0, PT, PT, R10, R25, RZ ;  /* 0x000000190a007210 */ /* 0x000fe20007ffe0ff */
[----:B------:R-:W2:Y:S01]  /*1c80*/  LDG.E R11, desc[UR6][R12.64] ;  /* 0x000000060c0b7981 */ /* 0x000ea2000c1e1900 */
[----:B------:R-:W0:Y:S02]  /*1c90*/  LDCU UR4, c[0x0][0x3a0] ;  /* 0x00007400ff0477ac */ /* 0x000e240008000800 */
[----:B------:R-:W-:-:S06]  /*1ca0*/  LEA R23, R0, R1, 0x2 ;  /* 0x0000000100177211 */ /* 0x000fcc00078e10ff */
[----:B------:R-:W3:Y:S01]  /*1cb0*/  LDL R23, [R23+0x4] ;  /* 0x0000040017177983 */ /* 0x000ee20000100800 */
[----:B------:R-:W1:Y:S01]  /*1cc0*/  MUFU.RCP R0, R3 ;  /* 0x0000000300007308 */ /* 0x000e620000001000 */
[----:B------:R-:W-:Y:S01]  /*1cd0*/  BSSY.RECONVERGENT B2, `(.L_x_39) ;  /* 0x000000e000027945 */ /* 0x000fe20003800200 */
[----:B0-----:R-:W-:-:S04]  /*1ce0*/  IMAD R17, R9, UR4, R25 ;  /* 0x0000000409117c24 */ /* 0x001fc8000f8e0219 */
[----:B------:R-:W-:-:S04]  /*1cf0*/  IMAD.WIDE R16, R17, 0x4, R14 ;  /* 0x0000000411107825 */ /* 0x000fc800078e020e */
[----:B-1----:R-:W-:-:S04]  /*1d00*/  FFMA R19, R0, -R3, 1 ;  /* 0x3f80000000137423 */ /* 0x002fc80000000803 */
[----:B------:R-:W-:Y:S01]  /*1d10*/  FFMA R0, R0, R19, R0 ;  /* 0x0000001300007223 */ /* 0x000fe20000000000 */
[----:B--2---:R-:W-:-:S05]  /*1d20*/  FMUL R11, R11, R2 ;  /* 0x000000020b0b7220 */ /* 0x004fca0000400000 */
        /* <DEDUP_REMOVED lines=8> */
.L_x_40:
[----:B------:R-:W-:Y:S05]  /*1db0*/  BSYNC.RECONVERGENT B2 ;  /* 0x0000000000027941 */ /* 0x000fea0003800200 */
.L_x_39:
[----:B------:R-:W2:Y:S01]  /*1dc0*/  LDG.E R11, desc[UR6][R12.64] ;  /* 0x000000060c0b7981 */ /* 0x000ea2000c1e1900 */
[----:B------:R-:W-:Y:S01]  /*1dd0*/  IADD3 R25, PT, PT, R25, 0x2, RZ ;  /* 0x0000000219197810 */ /* 0x000fe20007ffe0ff */
[----:B--2---:R-:W-:-:S05]  /*1de0*/  FMUL R11, R11, R0 ;  /* 0x000000000b0b7220 */ /* 0x004fca0000400000 */
[----:B------:R2:W-:Y:S02]  /*1df0*/  STG.E desc[UR6][R16.64+0x4], R11 ;  /* 0x0000040b10007986 */ /* 0x0005e4000c101906 */
.L_x_36:
[----:B------:R-:W4:Y:S02]  /*1e00*/  LDCU UR4, c[0x0][0x3ac] ;  /* 0x00007580ff0477ac */ /* 0x000f240008000800 */
[----:B----4-:R-:W-:-:S09]  /*1e10*/  ULOP3.LUT UP0, URZ, UR4, 0x1, URZ, 0xc0, !UPT ;  /* 0x0000000104ff7892 */ /* 0x010fd2000f80c0ff */
[----:B------:R-:W-:Y:S05]  /*1e20*/  BRA.U !UP0, `(.L_x_26) ;  /* 0x0000000108547547 */ /* 0x000fea000b800000 */
[----:B------:R-:W-:-:S05]  /*1e30*/  IMAD.IADD R10, R10, 0x1, R25 ;  /* 0x000000010a0a7824 */ /* 0x000fca00078e0219 */
[----:B------:R-:W-:-:S05]  /*1e40*/  LEA R10, R10, R1, 0x2 ;  /* 0x000000010a0a7211 */ /* 0x000fca00078e10ff */
[----:B------:R-:W4:Y:S01]  /*1e50*/  LDL R23, [R10] ;  /* 0x000000000a177983 */ /* 0x000f220000100800 */
[----:B------:R-:W0:Y:S01]  /*1e60*/  MUFU.RCP R0, R3 ;  /* 0x0000000300007308 */ /* 0x000e220000001000 */
[----:B------:R-:W-:Y:S01]  /*1e70*/  BSSY.RECONVERGENT B2, `(.L_x_41) ;  /* 0x000000a000027945 */ /* 0x000fe20003800200 */
[----:B0123--:R-:W-:-:S04]  /*1e80*/  FFMA R11, R0, -R3, 1 ;  /* 0x3f800000000b7423 */ /* 0x00ffc80000000803 */
[----:B------:R-:W-:Y:S02]  /*1e90*/  FFMA R0, R0, R11, R0 ;  /* 0x0000000b00007223 */ /* 0x000fe40000000000 */
[----:B----4-:R-:W0:Y:S02]  /*1ea0*/  FCHK P0, R23, R3 ;  /* 0x0000000317007302 */ /* 0x010e240000000000 */
[----:B------:R-:W-:-:S04]  /*1eb0*/  FFMA R2, R0, R23, RZ ;  /* 0x0000001700027223 */ /* 0x000fc800000000ff */
[----:B------:R-:W-:-:S04]  /*1ec0*/  FFMA R11, R2, -R3, R23 ;  /* 0x80000003020b7223 */ /* 0x000fc80000000017 */
[----:B------:R-:W-:Y:S01]  /*1ed0*/  FFMA R0, R0, R11, R2 ;  /* 0x0000000b00007223 */ /* 0x000fe20000000002 */
[----:B0-----:R-:W-:Y:S06]  /*1ee0*/  @!P0 BRA `(.L_x_42) ;  /* 0x0000000000088947 */ /* 0x001fec0003800000 */
[----:B------:R-:W-:-:S07]  /*1ef0*/  MOV R2, 0x1f10 ;  /* 0x00001f1000027802 */ /* 0x000fce0000000f00 */
[----:B------:R-:W-:Y:S05]  /*1f00*/  CALL.REL.NOINC `($__internal_0_$__cuda_sm3x_div_rn_noftz_f32_slowpath) ;  /* 0x0000000400107944 */ /* 0x000fea0003c00000 */
.L_x_42:
[----:B------:R-:W-:Y:S05]  /*1f10*/  BSYNC.RECONVERGENT B2 ;  /* 0x0000000000027941 */ /* 0x000fea0003800200 */
.L_x_41:
[----:B------:R-:W2:Y:S01]  /*1f20*/  LDG.E R11, desc[UR6][R12.64] ;  /* 0x000000060c0b7981 */ /* 0x000ea2000c1e1900 */
[----:B------:R-:W0:Y:S02]  /*1f30*/  LDCU UR4, c[0x0][0x3a0] ;  /* 0x00007400ff0477ac */ /* 0x000e240008000800 */
[----:B0-----:R-:W-:Y:S02]  /*1f40*/  IMAD R17, R9, UR4, R25 ;  /* 0x0000000409117c24 */ /* 0x001fe4000f8e0219 */
[----:B--2---:R-:W-:Y:S02]  /*1f50*/  FMUL R9, R11, R0 ;  /* 0x000000000b097220 */ /* 0x004fe40000400000 */
[----:B------:R-:W-:-:S05]  /*1f60*/  IMAD.WIDE R10, R17, 0x4, R14 ;  /* 0x00000004110a7825 */ /* 0x000fca00078e020e */
[----:B------:R4:W-:Y:S02]  /*1f70*/  STG.E desc[UR6][R10.64], R9 ;  /* 0x000000090a007986 */ /* 0x0009e4000c101906 */
.L_x_26:
[----:B------:R-:W-:Y:S05]  /*1f80*/  @P2 BRA `(.L_x_43) ;  /* 0xffffffec00742947 */ /* 0x000fea000383ffff */
[----:B------:R-:W-:Y:S05]  /*1f90*/  EXIT ;  /* 0x000000000000794d */ /* 0x000fea0003800000 */
.L_x_7:
[----:B------:R-:W-:-:S13]  /*1fa0*/  ISETP.GE.AND P0, PT, R6, 0x1, PT ;  /* 0x000000010600780c */ /* 0x000fda0003f06270 */
[----:B------:R-:W-:Y:S05]  /*1fb0*/  @!P0 EXIT ;  /* 0x000000000000894d */ /* 0x000fea0003800000 */
[----:B------:R-:W-:Y:S02]  /*1fc0*/  LOP3.LUT R12, R6, 0x7, RZ, 0xc0, !PT ;  /* 0x00000007060c7812 */ /* 0x000fe400078ec0ff */
[----:B------:R-:W-:Y:S02]  /*1fd0*/  IADD3 R2, P1, PT, R14, 0x10, RZ ;  /* 0x000000100e027810 */ /* 0x000fe40007f3e0ff */
[----:B--2---:R-:W-:Y:S02]  /*1fe0*/  IADD3 R0, PT, PT, R12, -0x1, RZ ;  /* 0xffffffff0c007810 */ /* 0x004fe40007ffe0ff */
[----:B---3--:R-:W-:Y:S01]  /*1ff0*/  LOP3.LUT R11, R6, 0x7ffffff8, RZ, 0xc0, !PT ;  /* 0x7ffffff8060b7812 */ /* 0x008fe200078ec0ff */
[----:B------:R-:W-:Y:S01]  /*2000*/  IMAD.X R3, RZ, RZ, R15, P1 ;  /* 0x000000ffff037224 */ /* 0x000fe200008e060f */
[----:B------:R-:W-:Y:S02]  /*2010*/  ISETP.GE.U32.AND P0, PT, R0, 0x3, PT ;  /* 0x000000030000780c */ /* 0x000fe40003f06070 */
[----:B------:R-:W-:-:S02]  /*2020*/  LOP3.LUT R10, R6, 0x3, RZ, 0xc0, !PT ;  /* 0x00000003060a7812 */ /* 0x000fc400078ec0ff */
[----:B------:R-:W-:Y:S02]  /*2030*/  MOV R0, RZ ;  /* 0x000000ff00007202 */ /* 0x000fe40000000f00 */
[----:B------:R-:W-:-:S07]  /*2040*/  IADD3 R8, PT, PT, -R11, RZ, RZ ;  /* 0x000000ff0b087210 */ /* 0x000fce0007ffe1ff */
.L_x_48:
[----:B0-----:R-:W0:Y:S01]  /*2050*/  LDC R13, c[0x0][0x3ac] ;  /* 0x0000eb00ff0d7b82 */ /* 0x001e220000000800 */
[----:B--2---:R-:W-:-:S07]  /*2060*/  HFMA2 R6, -RZ, RZ, 0, 0 ;  /* 0x00000000ff067431 */ /* 0x004fce00000001ff */
[----:B-1----:R-:W1:Y:S01]  /*2070*/  LDC R9, c[0x0][0x3a0] ;  /* 0x0000e800ff097b82 */ /* 0x002e620000000800 */
[----:B0-----:R-:W-:Y:S01]  /*2080*/  ISETP.GE.U32.AND P1, PT, R13, 0x8, PT ;  /* 0x000000080d00780c */ /* 0x001fe20003f26070 */
[----:B-1----:R-:W-:-:S12]  /*2090*/  IMAD R9, R0, R9, RZ ;  /* 0x0000000900097224 */ /* 0x002fd800078e02ff */
[----:B------:R-:W-:Y:S05]  /*20a0*/  @!P1 BRA `(.L_x_44) ;  /* 0x0000000000409947 */ /* 0x000fea0003800000 */
[----:B------:R-:W-:Y:S01]  /*20b0*/  MOV R7, R9 ;  /* 0x0000000900077202 */ /* 0x000fe20000000f00 */
[----:B------:R-:W-:-:S07]  /*20c0*/  IMAD.MOV.U32 R6, RZ, RZ, R8 ;  /* 0x000000ffff067224 */ /* 0x000fce00078e0008 */
.L_x_45:
[C---:B0-----:R-:W-:Y:S01]  /*20d0*/  IMAD.WIDE R4, R7.reuse, 0x4, R2 ;  /* 0x0000000407047825 */ /* 0x041fe200078e0202 */
[----:B------:R-:W-:Y:S02]  /*20e0*/  IADD3 R6, PT, PT, R6, 0x8, RZ ;  /* 0x0000000806067810 */ /* 0x000fe40007ffe0ff */
[----:B------:R-:W-:Y:S02]  /*20f0*/  IADD3 R7, PT, PT, R7, 0x8, RZ ;  /* 0x0000000807077810 */ /* 0x000fe40007ffe0ff */
[----:B------:R0:W-:Y:S01]  /*2100*/  STG.E desc[UR6][R4.64+-0x10], RZ ;  /* 0xfffff0ff04007986 */ /* 0x0001e2000c101906 */
[----:B------:R-:W-:-:S03]  /*2110*/  ISETP.NE.AND P1, PT, R6, RZ, PT ;  /* 0x000000ff0600720c */ /* 0x000fc60003f25270 */
[----:B------:R0:W-:Y:S04]  /*2120*/  STG.E desc[UR6][R4.64+-0xc], RZ ;  /* 0xfffff4ff04007986 */ /* 0x0001e8000c101906 */
[----:B------:R0:W-:Y:S04]  /*2130*/  STG.E desc[UR6][R4.64+-0x8], RZ ;  /* 0xfffff8ff04007986 */ /* 0x0001e8000c101906 */
[----:B------:R0:W-:Y:S04]  /*2140*/  STG.E desc[UR6][R4.64+-0x4], RZ ;  /* 0xfffffcff04007986 */ /* 0x0001e8000c101906 */
[----:B------:R0:W-:Y:S04]  /*2150*/  STG.E desc[UR6][R4.64], RZ ;  /* 0x000000ff04007986 */ /* 0x0001e8000c101906 */
[----:B------:R0:W-:Y:S04]  /*2160*/  STG.E desc[UR6][R4.64+0x4], RZ ;  /* 0x000004ff04007986 */ /* 0x0001e8000c101906 */
[----:B------:R0:W-:Y:S04]  /*2170*/  STG.E desc[UR6][R4.64+0x8], RZ ;  /* 0x000008ff04007986 */ /* 0x0001e8000c101906 */
[----:B------:R0:W-:Y:S01]  /*2180*/  STG.E desc[UR6][R4.64+0xc], RZ ;  /* 0x00000cff04007986 */ /* 0x0001e2000c101906 */
[----:B------:R-:W-:Y:S05]  /*2190*/  @P1 BRA `(.L_x_45) ;  /* 0xfffffffc00cc1947 */ /* 0x000fea000383ffff */
[----:B------:R-:W-:-:S07]  /*21a0*/  MOV R6, R11 ;  /* 0x0000000b00067202 */ /* 0x000fce0000000f00 */
.L_x_44:
[----:B------:R-:W-:-:S13]  /*21b0*/  ISETP.NE.AND P1, PT, R12, RZ, PT ;  /* 0x000000ff0c00720c */ /* 0x000fda0003f25270 */
[----:B------:R-:W-:Y:S05]  /*21c0*/  @!P1 BRA `(.L_x_46) ;  /* 0x0000000000509947 */ /* 0x000fea0003800000 */
[----:B------:R-:W-:Y:S01]  /*21d0*/  ISETP.NE.AND P1, PT, R10, RZ, PT ;  /* 0x000000ff0a00720c */ /* 0x000fe20003f25270 */
[----:B------:R-:W-:-:S12]  /*21e0*/  @!P0 BRA `(.L_x_47) ;  /* 0x00000000001c8947 */ /* 0x000fd80003800000 */
[----:B0-----:R-:W-:Y:S01]  /*21f0*/  IMAD.IADD R5, R9, 0x1, R6 ;  /* 0x0000000109057824 */ /* 0x001fe200078e0206 */
[----:B------:R-:W-:-:S03]  /*2200*/  IADD3 R6, PT, PT, R6, 0x4, RZ ;  /* 0x0000000406067810 */ /* 0x000fc60007ffe0ff */
[----:B------:R-:W-:-:S05]  /*2210*/  IMAD.WIDE R4, R5, 0x4, R14 ;  /* 0x0000000405047825 */ /* 0x000fca00078e020e */
[----:B------:R1:W-:Y:S04]  /*2220*/  STG.E desc[UR6][R4.64], RZ ;  /* 0x000000ff04007986 */ /* 0x0003e8000c101906 */
[----:B------:R1:W-:Y:S04]  /*2230*/  STG.E desc[UR6][R4.64+0x4], RZ ;  /* 0x000004ff04007986 */ /* 0x0003e8000c101906 */
[----:B------:R1:W-:Y:S04]  /*2240*/  STG.E desc[UR6][R4.64+0x8], RZ ;  /* 0x000008ff04007986 */ /* 0x0003e8000c101906 */
[----:B------:R1:W-:Y:S02]  /*2250*/  STG.E desc[UR6][R4.64+0xc], RZ ;  /* 0x00000cff04007986 */ /* 0x0003e4000c101906 */
.L_x_47:
[----:B------:R-:W-:Y:S05]  /*2260*/  @!P1 BRA `(.L_x_46) ;  /* 0x0000000000289947 */ /* 0x000fea0003800000 */
[----:B------:R-:W-:Y:S02]  /*2270*/  ISETP.NE.AND P1, PT, R10, 0x1, PT ;  /* 0x000000010a00780c */ /* 0x000fe40003f25270 */
[----:B------:R-:W-:-:S11]  /*2280*/  LOP3.LUT P2, RZ, R13, 0x1, RZ, 0xc0, !PT ;  /* 0x000000010dff7812 */ /* 0x000fd6000784c0ff */
[----:B------:R-:W-:Y:S02]  /*2290*/  @P1 IADD3 R7, PT, PT, R9, R6, RZ ;  /* 0x0000000609071210 */ /* 0x000fe40007ffe0ff */
[----:B------:R-:W-:-:S05]  /*22a0*/  @P1 IADD3 R6, PT, PT, R6, 0x2, RZ ;  /* 0x0000000206061810 */ /* 0x000fca0007ffe0ff */
[----:B01----:R-:W-:Y:S02]  /*22b0*/  @P2 IMAD.IADD R5, R9, 0x1, R6 ;  /* 0x0000000109052824 */ /* 0x003fe400078e0206 */
[----:B------:R-:W-:-:S04]  /*22c0*/  @P1 IMAD.WIDE R6, R7, 0x4, R14 ;  /* 0x0000000407061825 */ /* 0x000fc800078e020e */
[----:B------:R-:W-:Y:S01]  /*22d0*/  @P2 IMAD.WIDE R4, R5, 0x4, R14 ;  /* 0x0000000405042825 */ /* 0x000fe200078e020e */
[----:B------:R2:W-:Y:S04]  /*22e0*/  @P1 STG.E desc[UR6][R6.64], RZ ;  /* 0x000000ff06001986 */ /* 0x0005e8000c101906 */
[----:B------:R2:W-:Y:S04]  /*22f0*/  @P1 STG.E desc[UR6][R6.64+0x4], RZ ;  /* 0x000004ff06001986 */ /* 0x0005e8000c101906 */
[----:B------:R2:W-:Y:S02]  /*2300*/  @P2 STG.E desc[UR6][R4.64], RZ ;  /* 0x000000ff04002986 */ /* 0x0005e4000c101906 */
.L_x_46:
[----:B------:R-:W-:-:S04]  /*2310*/  IADD3 R0, PT, PT, R0, 0x1, RZ ;  /* 0x0000000100007810 */ /* 0x000fc80007ffe0ff */
[----:B------:R-:W-:-:S13]  /*2320*/  ISETP.NE.AND P1, PT, R0, R13, PT ;  /* 0x0000000d0000720c */ /* 0x000fda0003f25270 */
[----:B------:R-:W-:Y:S05]  /*2330*/  @!P1 EXIT ;  /* 0x000000000000994d */ /* 0x000fea0003800000 */
[----:B------:R-:W-:Y:S05]  /*2340*/  BRA `(.L_x_48) ;  /* 0xfffffffc00407947 */ /* 0x000fea000383ffff */
        .weak           $__internal_0_$__cuda_sm3x_div_rn_noftz_f32_slowpath
        .type           $__internal_0_$__cuda_sm3x_div_rn_noftz_f32_slowpath,@function
        .size           $__internal_0_$__cuda_sm3x_div_rn_noftz_f32_slowpath,(.L_x_61 - $__internal_0_$__cuda_sm3x_div_rn_noftz_f32_slowpath)
$__internal_0_$__cuda_sm3x_div_rn_noftz_f32_slowpath:
[----:B------:R-:W-:Y:S01]  /*2350*/  SHF.R.U32.HI R19, RZ, 0x17, R3 ;  /* 0x00000017ff137819 */ /* 0x000fe20000011603 */
[----:B------:R-:W-:Y:S01]  /*2360*/  BSSY.RECONVERGENT B0, `(.L_x_49) ;  /* 0x0000063000007945 */ /* 0x000fe20003800200 */
[----:B------:R-:W-:Y:S01]  /*2370*/  SHF.R.U32.HI R18, RZ, 0x17, R23 ;  /* 0x00000017ff127819 */ /* 0x000fe20000011617 */
[----:B------:R-:W-:Y:S01]  /*2380*/  IMAD.MOV.U32 R22, RZ, RZ, R3 ;  /* 0x000000ffff167224 */ /* 0x000fe200078e0003 */
[----:B------:R-:W-:Y:S02]  /*2390*/  LOP3.LUT R19, R19, 0xff, RZ, 0xc0, !PT ;  /* 0x000000ff13137812 */ /* 0x000fe400078ec0ff */
[----:B------:R-:W-:Y:S02]  /*23a0*/  LOP3.LUT R18, R18, 0xff, RZ, 0xc0, !PT ;  /* 0x000000ff12127812 */ /* 0x000fe400078ec0ff */
[----:B------:R-:W-:Y:S02]  /*23b0*/  IADD3 R0, PT, PT, R19, -0x1, RZ ;  /* 0xffffffff13007810 */ /* 0x000fe40007ffe0ff */
[----:B------:R-:W-:-:S02]  /*23c0*/  IADD3 R11, PT, PT, R18, -0x1, RZ ;  /* 0xffffffff120b7810 */ /* 0x000fc40007ffe0ff */
[----:B------:R-:W-:-:S04]  /*23d0*/  ISETP.GT.U32.AND P0, PT, R0, 0xfd, PT ;  /* 0x000000fd0000780c */ /* 0x000fc80003f04070 */
[----:B------:R-:W-:-:S13]  /*23e0*/  ISETP.GT.U32.OR P0, PT, R11, 0xfd, P0 ;  /* 0x000000fd0b00780c */ /* 0x000fda0000704470 */
[----:B------:R-:W-:Y:S01]  /*23f0*/  @!P0 MOV R20, RZ ;  /* 0x000000ff00148202 */ /* 0x000fe20000000f00 */
[----:B------:R-:W-:Y:S06]  /*2400*/  @!P0 BRA `(.L_x_50) ;  /* 0x00000000005c8947 */ /* 0x000fec0003800000 */
[----:B------:R-:W-:Y:S02]  /*2410*/  FSETP.GTU.FTZ.AND P0, PT, |R23|, +INF , PT ;  /* 0x7f8000001700780b */ /* 0x000fe40003f1c200 */
[----:B------:R-:W-:-:S04]  /*2420*/  FSETP.GTU.FTZ.AND P1, PT, |R3|, +INF , PT ;  /* 0x7f8000000300780b */ /* 0x000fc80003f3c200 */
[----:B------:R-:W-:-:S13]  /*2430*/  PLOP3.LUT P0, PT, P0, P1, PT, 0xf8, 0x8f ;  /* 0x00000000008f781c */ /* 0x000fda0000703f70 */
[----:B------:R-:W-:Y:S05]  /*2440*/  @P0 BRA `(.L_x_51) ;  /* 0x00000004004c0947 */ /* 0x000fea0003800000 */
[----:B------:R-:W-:-:S13]  /*2450*/  LOP3.LUT P0, RZ, R22, 0x7fffffff, R23, 0xc8, !PT ;  /* 0x7fffffff16ff7812 */ /* 0x000fda000780c817 */
[----:B------:R-:W-:Y:S05]  /*2460*/  @!P0 BRA `(.L_x_52) ;  /* 0x00000004003c8947 */ /* 0x000fea0003800000 */
[----:B------:R-:W-:Y:S02]  /*2470*/  FSETP.NEU.FTZ.AND P3, PT, |R23|, +INF , PT ;  /* 0x7f8000001700780b */ /* 0x000fe40003f7d200 */
[----:B------:R-:W-:Y:S02]  /*2480*/  FSETP.NEU.FTZ.AND P1, PT, |R3|, +INF , PT ;  /* 0x7f8000000300780b */ /* 0x000fe40003f3d200 */
[----:B------:R-:W-:-:S11]  /*2490*/  FSETP.NEU.FTZ.AND P0, PT, |R23|, +INF , PT ;  /* 0x7f8000001700780b */ /* 0x000fd60003f1d200 */
[----:B------:R-:W-:Y:S05]  /*24a0*/  @!P1 BRA !P3, `(.L_x_52) ;  /* 0x00000004002c9947 */ /* 0x000fea0005800000 */
[----:B------:R-:W-:-:S04]  /*24b0*/  LOP3.LUT P3, RZ, R23, 0x7fffffff, RZ, 0xc0, !PT ;  /* 0x7fffffff17ff7812 */ /* 0x000fc8000786c0ff */
[----:B------:R-:W-:-:S13]  /*24c0*/  PLOP3.LUT P1, PT, P1, P3, PT, 0x2f, 0xf2 ;  /* 0x0000000000f2781c */ /* 0x000fda0000f26577 */
[----:B------:R-:W-:Y:S05]  /*24d0*/  @P1 BRA `(.L_x_53) ;  /* 0x0000000400181947 */ /* 0x000fea0003800000 */
[----:B------:R-:W-:-:S04]  /*24e0*/  LOP3.LUT P1, RZ, R22, 0x7fffffff, RZ, 0xc0, !PT ;  /* 0x7fffffff16ff7812 */ /* 0x000fc8000782c0ff */
[----:B------:R-:W-:-:S13]  /*24f0*/  PLOP3.LUT P0, PT, P0, P1, PT, 0x2f, 0xf2 ;  /* 0x0000000000f2781c */ /* 0x000fda0000702577 */
[----:B------:R-:W-:Y:S05]  /*2500*/  @P0 BRA `(.L_x_54) ;  /* 0x0000000400000947 */ /* 0x000fea0003800000 */
[----:B------:R-:W-:Y:S02]  /*2510*/  ISETP.GE.AND P0, PT, R11, RZ, PT ;  /* 0x000000ff0b00720c */ /* 0x000fe40003f06270 */
[----:B------:R-:W-:-:S11]  /*2520*/  ISETP.GE.AND P1, PT, R0, RZ, PT ;  /* 0x000000ff0000720c */ /* 0x000fd60003f26270 */
[----:B------:R-:W-:Y:S01]  /*2530*/  @P0 MOV R20, RZ ;  /* 0x000000ff00140202 */ /* 0x000fe20000000f00 */
[----:B------:R-:W-:Y:S01]  /*2540*/  @!P0 FFMA R23, R23, 1.84467440737095516160e+19, RZ ;  /* 0x5f80000017178823 */ /* 0x000fe200000000ff */
[----:B------:R-:W-:Y:S01]  /*2550*/  @!P0 MOV R20, 0xffffffc0 ;  /* 0xffffffc000148802 */ /* 0x000fe20000000f00 */
[----:B------:R-:W-:-:S04]  /*2560*/  @!P1 FFMA R22, R3, 1.84467440737095516160e+19, RZ ;  /* 0x5f80000003169823 */ /* 0x000fc800000000ff */
[----:B------:R-:W-:-:S07]  /*2570*/  @!P1 VIADD R20, R20, 0x40 ;  /* 0x0000004014149836 */ /* 0x000fce0000000000 */
.L_x_50:
[----:B------:R-:W-:Y:S01]  /*2580*/  LEA R11, R19, 0xc0800000, 0x17 ;  /* 0xc0800000130b7811 */ /* 0x000fe200078eb8ff */
[----:B------:R-:W-:Y:S01]  /*2590*/  BSSY.RECONVERGENT B1, `(.L_x_55) ;  /* 0x0000036000017945 */ /* 0x000fe20003800200 */
[----:B------:R-:W-:Y:S02]  /*25a0*/  IADD3 R18, PT, PT, R18, -0x7f, RZ ;  /* 0xffffff8112127810 */ /* 0x000fe40007ffe0ff */
[----:B------:R-:W-:Y:S02]  /*25b0*/  IADD3 R26, PT, PT, -R11, R22, RZ ;  /* 0x000000160b1a7210 */ /* 0x000fe40007ffe1ff */
[C---:B------:R-:W-:Y:S01]  /*25c0*/  IADD3 R19, PT, PT, R18.reuse, 0x7f, -R19 ;  /* 0x0000007f12137810 */ /* 0x040fe20007ffe813 */
[----:B------:R-:W-:Y:S01]  /*25d0*/  IMAD R0, R18, -0x800000, R23 ;  /* 0xff80000012007824 */ /* 0x000fe200078e0217 */
[----:B------:R-:W0:Y:S01]  /*25e0*/  MUFU.RCP R22, R26 ;  /* 0x0000001a00167308 */ /* 0x000e220000001000 */
[----:B------:R-:W-:Y:S01]  /*25f0*/  FADD.FTZ R11, -R26, -RZ ;  /* 0x800000ff1a0b7221 */ /* 0x000fe20000010100 */
[----:B------:R-:W-:-:S03]  /*2600*/  IADD3 R19, PT, PT, R19, R20, RZ ;  /* 0x0000001413137210 */ /* 0x000fc60007ffe0ff */
[----:B0-----:R-:W-:-:S04]  /*2610*/  FFMA R21, R22, R11, 1 ;  /* 0x3f80000016157423 */ /* 0x001fc8000000000b */
[----:B------:R-:W-:-:S04]  /*2620*/  FFMA R21, R22, R21, R22 ;  /* 0x0000001516157223 */ /* 0x000fc80000000016 */
[----:B------:R-:W-:-:S04]  /*2630*/  FFMA R22, R0, R21, RZ ;  /* 0x0000001500167223 */ /* 0x000fc800000000ff */
[----:B------:R-:W-:-:S04]  /*2640*/  FFMA R23, R11, R22, R0 ;  /* 0x000000160b177223 */ /* 0x000fc80000000000 */
[----:B------:R-:W-:-:S04]  /*2650*/  FFMA R22, R21, R23, R22 ;  /* 0x0000001715167223 */ /* 0x000fc80000000016 */
[----:B------:R-:W-:-:S04]  /*2660*/  FFMA R11, R11, R22, R0 ;  /* 0x000000160b0b7223 */ /* 0x000fc80000000000 */
[----:B------:R-:W-:-:S05]  /*2670*/  FFMA R0, R21, R11, R22 ;  /* 0x0000000b15007223 */ /* 0x000fca0000000016 */
[----:B------:R-:W-:-:S04]  /*2680*/  SHF.R.U32.HI R18, RZ, 0x17, R0 ;  /* 0x00000017ff127819 */ /* 0x000fc80000011600 */
[----:B------:R-:W-:-:S05]  /*2690*/  LOP3.LUT R18, R18, 0xff, RZ, 0xc0, !PT ;  /* 0x000000ff12127812 */ /* 0x000fca00078ec0ff */
[----:B------:R-:W-:-:S05]  /*26a0*/  IMAD.IADD R18, R18, 0x1, R19 ;  /* 0x0000000112127824 */ /* 0x000fca00078e0213 */
[----:B------:R-:W-:-:S04]  /*26b0*/  IADD3 R20, PT, PT, R18, -0x1, RZ ;  /* 0xffffffff12147810 */ /* 0x000fc80007ffe0ff */
[----:B------:R-:W-:-:S13]  /*26c0*/  ISETP.GE.U32.AND P0, PT, R20, 0xfe, PT ;  /* 0x000000fe1400780c */ /* 0x000fda0003f06070 */
[----:B------:R-:W-:Y:S05]  /*26d0*/  @!P0 BRA `(.L_x_56) ;  /* 0x0000000000808947 */ /* 0x000fea0003800000 */
[----:B------:R-:W-:-:S13]  /*26e0*/  ISETP.GT.AND P0, PT, R18, 0xfe, PT ;  /* 0x000000fe1200780c */ /* 0x000fda0003f04270 */
[----:B------:R-:W-:Y:S05]  /*26f0*/  @P0 BRA `(.L_x_57) ;  /* 0x00000000006c0947 */ /* 0x000fea0003800000 */
[----:B------:R-:W-:-:S13]  /*2700*/  ISETP.GE.AND P0, PT, R18, 0x1, PT ;  /* 0x000000011200780c */ /* 0x000fda0003f06270 */
[----:B------:R-:W-:Y:S05]  /*2710*/  @P0 BRA `(.L_x_58) ;  /* 0x0000000000740947 */ /* 0x000fea0003800000 */
[----:B------:R-:W-:Y:S02]  /*2720*/  ISETP.GE.AND P0, PT, R18, -0x18, PT ;  /* 0xffffffe81200780c */ /* 0x000fe40003f06270 */
[----:B------:R-:W-:-:S11]  /*2730*/  LOP3.LUT R0, R0, 0x80000000, RZ, 0xc0, !PT ;  /* 0x8000000000007812 */ /* 0x000fd600078ec0ff */
[----:B------:R-:W-:Y:S05]  /*2740*/  @!P0 BRA `(.L_x_58) ;  /* 0x0000000000688947 */ /* 0x000fea0003800000 */
[CCC-:B------:R-:W-:Y:S01]  /*2750*/  FFMA.RZ R19, R21.reuse, R11.reuse, R22.reuse ;  /* 0x0000000b15137223 */ /* 0x1c0fe2000000c016 */
[CCC-:B------:R-:W-:Y:S01]  /*2760*/  FFMA.RP R20, R21.reuse, R11.reuse, R22.reuse ;  /* 0x0000000b15147223 */ /* 0x1c0fe20000008016 */
[----:B------:R-:W-:Y:S01]  /*2770*/  FFMA.RM R21, R21, R11, R22 ;  /* 0x0000000b15157223 */ /* 0x000fe20000004016 */
[C---:B------:R-:W-:Y:S02]  /*2780*/  IADD3 R11, PT, PT, R18.reuse, 0x20, RZ ;  /* 0x00000020120b7810 */ /* 0x040fe40007ffe0ff */
[----:B------:R-:W-:Y:S02]  /*2790*/  LOP3.LUT R19, R19, 0x7fffff, RZ, 0xc0, !PT ;  /* 0x007fffff13137812 */ /* 0x000fe400078ec0ff */
[C---:B------:R-:W-:Y:S02]  /*27a0*/  ISETP.NE.AND P3, PT, R18.reuse, RZ, PT ;  /* 0x000000ff1200720c */ /* 0x040fe40003f65270 */
[----:B------:R-:W-:Y:S02]  /*27b0*/  LOP3.LUT R22, R19, 0x800000, RZ, 0xfc, !PT ;  /* 0x0080000013167812 */ /* 0x000fe400078efcff */
[----:B------:R-:W-:-:S02]  /*27c0*/  ISETP.NE.AND P1, PT, R18, RZ, PT ;  /* 0x000000ff1200720c */ /* 0x000fc40003f25270 */
[----:B------:R-:W-:Y:S02]  /*27d0*/  IADD3 R18, PT, PT, -R18, RZ, RZ ;  /* 0x000000ff12127210 */ /* 0x000fe40007ffe1ff */
[----:B------:R-:W-:Y:S02]  /*27e0*/  SHF.L.U32 R11, R22, R11, RZ ;  /* 0x0000000b160b7219 */ /* 0x000fe400000006ff */
[----:B------:R-:W-:Y:S02]  /*27f0*/  FSETP.NEU.FTZ.AND P0, PT, R20, R21, PT ;  /* 0x000000151400720b */ /* 0x000fe40003f1d000 */
[----:B------:R-:W-:Y:S02]  /*2800*/  SEL R19, R18, RZ, P3 ;  /* 0x000000ff12137207 */ /* 0x000fe40001800000 */
[----:B------:R-:W-:Y:S02]  /*2810*/  ISETP.NE.AND P1, PT, R11, RZ, P1 ;  /* 0x000000ff0b00720c */ /* 0x000fe40000f25270 */
[----:B------:R-:W-:-:S02]  /*2820*/  SHF.R.U32.HI R19, RZ, R19, R22 ;  /* 0x00000013ff137219 */ /* 0x000fc40000011616 */
[----:B------:R-:W-:Y:S02]  /*2830*/  PLOP3.LUT P0, PT, P0, P1, PT, 0xf8, 0x8f ;  /* 0x00000000008f781c */ /* 0x000fe40000703f70 */
[----:B------:R-:W-:Y:S02]  /*2840*/  SHF.R.U32.HI R11, RZ, 0x1, R19 ;  /* 0x00000001ff0b7819 */ /* 0x000fe40000011613 */
[----:B------:R-:W-:-:S04]  /*2850*/  SEL R18, RZ, 0x1, !P0 ;  /* 0x00000001ff127807 */ /* 0x000fc80004000000 */
[----:B------:R-:W-:-:S04]  /*2860*/  LOP3.LUT R18, R18, 0x1, R11, 0xf8, !PT ;  /* 0x0000000112127812 */ /* 0x000fc800078ef80b */
[----:B------:R-:W-:-:S05]  /*2870*/  LOP3.LUT R18, R18, R19, RZ, 0xc0, !PT ;  /* 0x0000001312127212 */ /* 0x000fca00078ec0ff */
[----:B------:R-:W-:-:S05]  /*2880*/  IMAD.IADD R11, R11, 0x1, R18 ;  /* 0x000000010b0b7824 */ /* 0x000fca00078e0212 */
[----:B------:R-:W-:Y:S01]  /*2890*/  LOP3.LUT R0, R11, R0, RZ, 0xfc, !PT ;  /* 0x000000000b007212 */ /* 0x000fe200078efcff */
[----:B------:R-:W-:Y:S06]  /*28a0*/  BRA `(.L_x_58) ;  /* 0x0000000000107947 */ /* 0x000fec0003800000 */
.L_x_57:
[----:B------:R-:W-:-:S04]  /*28b0*/  LOP3.LUT R0, R0, 0x80000000, RZ, 0xc0, !PT ;  /* 0x8000000000007812 */ /* 0x000fc800078ec0ff */
[----:B------:R-:W-:Y:S01]  /*28c0*/  LOP3.LUT R0, R0, 0x7f800000, RZ, 0xfc, !PT ;  /* 0x7f80000000007812 */ /* 0x000fe200078efcff */
[----:B------:R-:W-:Y:S06]  /*28d0*/  BRA `(.L_x_58) ;  /* 0x0000000000047947 */ /* 0x000fec0003800000 */
.L_x_56:
[----:B------:R-:W-:-:S07]  /*28e0*/  LEA R0, R19, R0, 0x17 ;  /* 0x0000000013007211 */ /* 0x000fce00078eb8ff */
.L_x_58:
[----:B------:R-:W-:Y:S05]  /*28f0*/  BSYNC.RECONVERGENT B1 ;  /* 0x0000000000017941 */ /* 0x000fea0003800200 */
.L_x_55:
[----:B------:R-:W-:Y:S05]  /*2900*/  BRA `(.L_x_59) ;  /* 0x0000000000207947 */ /* 0x000fea0003800000 */
.L_x_54:
[----:B------:R-:W-:-:S04]  /*2910*/  LOP3.LUT R0, R22, 0x80000000, R23, 0x48, !PT ;  /* 0x8000000016007812 */ /* 0x000fc800078e4817 */
[----:B------:R-:W-:Y:S01]  /*2920*/  LOP3.LUT R0, R0, 0x7f800000, RZ, 0xfc, !PT ;  /* 0x7f80000000007812 */ /* 0x000fe200078efcff */
[----:B------:R-:W-:Y:S06]  /*2930*/  BRA `(.L_x_59) ;  /* 0x0000000000147947 */ /* 0x000fec0003800000 */
.L_x_53:
[----:B------:R-:W-:Y:S01]  /*2940*/  LOP3.LUT R0, R22, 0x80000000, R23, 0x48, !PT ;  /* 0x8000000016007812 */ /* 0x000fe200078e4817 */
[----:B------:R-:W-:Y:S06]  /*2950*/  BRA `(.L_x_59) ;  /* 0x00000000000c7947 */ /* 0x000fec0003800000 */
.L_x_52:
[----:B------:R-:W0:Y:S01]  /*2960*/  MUFU.RSQ R0, -QNAN ;  /* 0xffc0000000007908 */ /* 0x000e220000001400 */
[----:B------:R-:W-:Y:S05]  /*2970*/  BRA `(.L_x_59) ;  /* 0x0000000000047947 */ /* 0x000fea0003800000 */
.L_x_51:
[----:B------:R-:W-:-:S07]  /*2980*/  FADD.FTZ R0, R23, R3 ;  /* 0x0000000317007221 */ /* 0x000fce0000010000 */
.L_x_59:
[----:B------:R-:W-:Y:S05]  /*2990*/  BSYNC.RECONVERGENT B0 ;  /* 0x0000000000007941 */ /* 0x000fea0003800200 */
.L_x_49:
[----:B------:R-:W-:Y:S01]  /*29a0*/  HFMA2 R19, -RZ, RZ, 0, 0 ;  /* 0x00000000ff137431 */ /* 0x000fe200000001ff */
[----:B------:R-:W-:-:S04]  /*29b0*/  MOV R18, R2 ;  /* 0x0000000200127202 */ /* 0x000fc80000000f00 */
[----:B0-----:R-:W-:Y:S05]  /*29c0*/  RET.REL.NODEC R18 `(_Z23inverse_avg_pooling_regPfS_S_iiiiii) ;  /* 0xffffffd4128c7950 */ /* 0x001fea0003c3ffff */
.L_x_60:
[----:B------:R-:W-:-:S00]  /*29d0*/  BRA `(.L_x_60) ;  /* 0xfffffffc00fc7947 */ /* 0x000fc0000383ffff */
[----:B------:R-:W-:-:S00]  /*29e0*/  NOP ;  /* 0x0000000000007918 */ /* 0x000fc00000000000 */
        /* <DEDUP_REMOVED lines=9> */
.L_x_61:


//--------------------- .nv.shared.reserved.0     --------------------------
	.section	.nv.shared.reserved.0,"aw",@nobits
	.weak		__nv_reservedSMEM_offset_0_alias
	.size		__nv_reservedSMEM_offset_0_alias, 0, 64
	.other		__nv_reservedSMEM_offset_0_alias,@"STO_CUDA_RESERVED_SHARED STV_DEFAULT"
__nv_reservedSMEM_offset_0_alias:
	.zero		0
	.zero		64


//--------------------- .nv.constant0._Z23inverse_avg_pooling_regPfS_S_iiiiii --------------------------
	.section	.nv.constant0._Z23inverse_avg_pooling_regPfS_S_iiiiii,"a",@progbits
	.sectionflags	@""
	.align	4
.nv.constant0._Z23inverse_avg_pooling_regPfS_S_iiiiii:
	.zero		944


//--------------------- SYMBOLS --------------------------

	.type		.nv.reservedSmem.offset0,@object
	.size		.nv.reservedSmem.offset0,0x4
